//
// Generated by NVIDIA NVVM Compiler
//
// Compiler Build ID: CL-36424714
// Cuda compilation tools, release 13.0, V13.0.88
// Based on NVVM 20.0.0
//

.version 9.0
.target sm_100
.address_size 64

	// .globl	_Z10scc_gatherPiS_PKiS1_S1_S1_PbS2_iiS_iS_i

.visible .entry _Z10scc_gatherPiS_PKiS1_S1_S1_PbS2_iiS_iS_i(
	.param .u64 .ptr .align 1 _Z10scc_gatherPiS_PKiS1_S1_S1_PbS2_iiS_iS_i_param_0,
	.param .u64 .ptr .align 1 _Z10scc_gatherPiS_PKiS1_S1_S1_PbS2_iiS_iS_i_param_1,
	.param .u64 .ptr .align 1 _Z10scc_gatherPiS_PKiS1_S1_S1_PbS2_iiS_iS_i_param_2,
	.param .u64 .ptr .align 1 _Z10scc_gatherPiS_PKiS1_S1_S1_PbS2_iiS_iS_i_param_3,
	.param .u64 .ptr .align 1 _Z10scc_gatherPiS_PKiS1_S1_S1_PbS2_iiS_iS_i_param_4,
	.param .u64 .ptr .align 1 _Z10scc_gatherPiS_PKiS1_S1_S1_PbS2_iiS_iS_i_param_5,
	.param .u64 .ptr .align 1 _Z10scc_gatherPiS_PKiS1_S1_S1_PbS2_iiS_iS_i_param_6,
	.param .u64 .ptr .align 1 _Z10scc_gatherPiS_PKiS1_S1_S1_PbS2_iiS_iS_i_param_7,
	.param .u32 _Z10scc_gatherPiS_PKiS1_S1_S1_PbS2_iiS_iS_i_param_8,
	.param .u32 _Z10scc_gatherPiS_PKiS1_S1_S1_PbS2_iiS_iS_i_param_9,
	.param .u64 .ptr .align 1 _Z10scc_gatherPiS_PKiS1_S1_S1_PbS2_iiS_iS_i_param_10,
	.param .u32 _Z10scc_gatherPiS_PKiS1_S1_S1_PbS2_iiS_iS_i_param_11,
	.param .u64 .ptr .align 1 _Z10scc_gatherPiS_PKiS1_S1_S1_PbS2_iiS_iS_i_param_12,
	.param .u32 _Z10scc_gatherPiS_PKiS1_S1_S1_PbS2_iiS_iS_i_param_13
)
{
	.reg .pred 	%p<51>;
	.reg .b16 	%rs<31>;
	.reg .b32 	%r<218>;
	.reg .b64 	%rd<199>;

	ld.param.u64 	%rd49, [_Z10scc_gatherPiS_PKiS1_S1_S1_PbS2_iiS_iS_i_param_0];
	ld.param.u64 	%rd46, [_Z10scc_gatherPiS_PKiS1_S1_S1_PbS2_iiS_iS_i_param_2];
	ld.param.u64 	%rd50, [_Z10scc_gatherPiS_PKiS1_S1_S1_PbS2_iiS_iS_i_param_3];
	ld.param.u64 	%rd51, [_Z10scc_gatherPiS_PKiS1_S1_S1_PbS2_iiS_iS_i_param_5];
	ld.param.u64 	%rd52, [_Z10scc_gatherPiS_PKiS1_S1_S1_PbS2_iiS_iS_i_param_6];
	ld.param.u64 	%rd53, [_Z10scc_gatherPiS_PKiS1_S1_S1_PbS2_iiS_iS_i_param_7];
	ld.param.u32 	%r106, [_Z10scc_gatherPiS_PKiS1_S1_S1_PbS2_iiS_iS_i_param_8];
	ld.param.u32 	%r107, [_Z10scc_gatherPiS_PKiS1_S1_S1_PbS2_iiS_iS_i_param_9];
	ld.param.u64 	%rd48, [_Z10scc_gatherPiS_PKiS1_S1_S1_PbS2_iiS_iS_i_param_10];
	ld.param.u32 	%r108, [_Z10scc_gatherPiS_PKiS1_S1_S1_PbS2_iiS_iS_i_param_11];
	cvta.to.global.u64 	%rd1, %rd53;
	cvta.to.global.u64 	%rd2, %rd50;
	cvta.to.global.u64 	%rd3, %rd49;
	cvta.to.global.u64 	%rd4, %rd52;
	cvta.to.global.u64 	%rd5, %rd51;
	mov.u32 	%r109, %tid.x;
	mov.u32 	%r110, %ctaid.x;
	mov.u32 	%r111, %ntid.x;
	mad.lo.s32 	%r1, %r110, %r111, %r109;
	setp.ge.s32 	%p1, %r1, %r108;
	@%p1 bra 	$L__BB0_85;
	cvta.to.global.u64 	%rd54, %rd48;
	mul.wide.s32 	%rd55, %r1, 4;
	add.s64 	%rd56, %rd54, %rd55;
	ld.global.u32 	%r112, [%rd56];
	setp.ne.s32 	%p2, %r112, 1;
	@%p2 bra 	$L__BB0_85;
	mul.lo.s32 	%r114, %r106, %r1;
	cvt.s64.s32 	%rd6, %r114;
	mul.lo.s32 	%r115, %r107, %r1;
	cvt.s64.s32 	%rd7, %r115;
	cvta.to.global.u64 	%rd57, %rd46;
	add.s64 	%rd59, %rd57, %rd55;
	ld.global.u32 	%r176, [%rd59];
	ld.global.u32 	%r3, [%rd59+4];
	setp.ge.s32 	%p3, %r176, %r3;
	mov.b32 	%r167, 2147483647;
	@%p3 bra 	$L__BB0_43;
	add.s32 	%r118, %r176, 1;
	max.s32 	%r119, %r3, %r118;
	sub.s32 	%r4, %r119, %r176;
	sub.s32 	%r120, %r176, %r119;
	setp.gt.u32 	%p4, %r120, -8;
	mov.b32 	%r167, 2147483647;
	@%p4 bra 	$L__BB0_22;
	and.b32  	%r122, %r4, -8;
	neg.s32 	%r164, %r122;
	mov.b32 	%r167, 2147483647;
$L__BB0_5:
	.pragma "nounroll";
	mul.wide.s32 	%rd60, %r176, 4;
	add.s64 	%rd61, %rd2, %rd60;
	add.s64 	%rd8, %rd61, 16;
	ld.global.s32 	%rd9, [%rd61];
	add.s64 	%rd62, %rd9, %rd7;
	add.s64 	%rd63, %rd1, %rd62;
	ld.global.u8 	%rs1, [%rd63];
	setp.ne.s16 	%p5, %rs1, 1;
	@%p5 bra 	$L__BB0_7;
	shl.b64 	%rd64, %rd9, 2;
	add.s64 	%rd65, %rd3, %rd64;
	ld.global.u32 	%r123, [%rd65];
	min.s32 	%r167, %r167, %r123;
$L__BB0_7:
	ld.global.s32 	%rd10, [%rd8+-12];
	add.s64 	%rd66, %rd10, %rd7;
	add.s64 	%rd67, %rd1, %rd66;
	ld.global.u8 	%rs2, [%rd67];
	setp.ne.s16 	%p6, %rs2, 1;
	@%p6 bra 	$L__BB0_9;
	shl.b64 	%rd68, %rd10, 2;
	add.s64 	%rd69, %rd3, %rd68;
	ld.global.u32 	%r124, [%rd69];
	min.s32 	%r167, %r167, %r124;
$L__BB0_9:
	ld.global.s32 	%rd11, [%rd8+-8];
	add.s64 	%rd70, %rd11, %rd7;
	add.s64 	%rd71, %rd1, %rd70;
	ld.global.u8 	%rs3, [%rd71];
	setp.ne.s16 	%p7, %rs3, 1;
	@%p7 bra 	$L__BB0_11;
	shl.b64 	%rd72, %rd11, 2;
	add.s64 	%rd73, %rd3, %rd72;
	ld.global.u32 	%r125, [%rd73];
	min.s32 	%r167, %r167, %r125;
$L__BB0_11:
	ld.global.s32 	%rd12, [%rd8+-4];
	add.s64 	%rd74, %rd12, %rd7;
	add.s64 	%rd75, %rd1, %rd74;
	ld.global.u8 	%rs4, [%rd75];
	setp.ne.s16 	%p8, %rs4, 1;
	@%p8 bra 	$L__BB0_13;
	shl.b64 	%rd76, %rd12, 2;
	add.s64 	%rd77, %rd3, %rd76;
	ld.global.u32 	%r126, [%rd77];
	min.s32 	%r167, %r167, %r126;
$L__BB0_13:
	ld.global.s32 	%rd13, [%rd8];
	add.s64 	%rd78, %rd13, %rd7;
	add.s64 	%rd79, %rd1, %rd78;
	ld.global.u8 	%rs5, [%rd79];
	setp.ne.s16 	%p9, %rs5, 1;
	@%p9 bra 	$L__BB0_15;
	shl.b64 	%rd80, %rd13, 2;
	add.s64 	%rd81, %rd3, %rd80;
	ld.global.u32 	%r127, [%rd81];
	min.s32 	%r167, %r167, %r127;
$L__BB0_15:
	ld.global.s32 	%rd14, [%rd8+4];
	add.s64 	%rd82, %rd14, %rd7;
	add.s64 	%rd83, %rd1, %rd82;
	ld.global.u8 	%rs6, [%rd83];
	setp.ne.s16 	%p10, %rs6, 1;
	@%p10 bra 	$L__BB0_17;
	shl.b64 	%rd84, %rd14, 2;
	add.s64 	%rd85, %rd3, %rd84;
	ld.global.u32 	%r128, [%rd85];
	min.s32 	%r167, %r167, %r128;
$L__BB0_17:
	ld.global.s32 	%rd15, [%rd8+8];
	add.s64 	%rd86, %rd15, %rd7;
	add.s64 	%rd87, %rd1, %rd86;
	ld.global.u8 	%rs7, [%rd87];
	setp.ne.s16 	%p11, %rs7, 1;
	@%p11 bra 	$L__BB0_19;
	shl.b64 	%rd88, %rd15, 2;
	add.s64 	%rd89, %rd3, %rd88;
	ld.global.u32 	%r129, [%rd89];
	min.s32 	%r167, %r167, %r129;
$L__BB0_19:
	ld.global.s32 	%rd16, [%rd8+12];
	add.s64 	%rd90, %rd16, %rd7;
	add.s64 	%rd91, %rd1, %rd90;
	ld.global.u8 	%rs8, [%rd91];
	setp.ne.s16 	%p12, %rs8, 1;
	@%p12 bra 	$L__BB0_21;
	shl.b64 	%rd92, %rd16, 2;
	add.s64 	%rd93, %rd3, %rd92;
	ld.global.u32 	%r130, [%rd93];
	min.s32 	%r167, %r167, %r130;
$L__BB0_21:
	add.s32 	%r176, %r176, 8;
	add.s32 	%r164, %r164, 8;
	setp.ne.s32 	%p13, %r164, 0;
	@%p13 bra 	$L__BB0_5;
$L__BB0_22:
	and.b32  	%r30, %r4, 7;
	setp.eq.s32 	%p14, %r30, 0;
	@%p14 bra 	$L__BB0_43;
	and.b32  	%r31, %r4, 3;
	setp.lt.u32 	%p15, %r30, 4;
	@%p15 bra 	$L__BB0_33;
	mul.wide.s32 	%rd94, %r176, 4;
	add.s64 	%rd17, %rd2, %rd94;
	ld.global.s32 	%rd18, [%rd17];
	add.s64 	%rd95, %rd18, %rd7;
	add.s64 	%rd96, %rd1, %rd95;
	ld.global.u8 	%rs9, [%rd96];
	setp.ne.s16 	%p16, %rs9, 1;
	@%p16 bra 	$L__BB0_26;
	shl.b64 	%rd97, %rd18, 2;
	add.s64 	%rd98, %rd3, %rd97;
	ld.global.u32 	%r132, [%rd98];
	min.s32 	%r167, %r167, %r132;
$L__BB0_26:
	ld.global.s32 	%rd19, [%rd17+4];
	add.s64 	%rd99, %rd19, %rd7;
	add.s64 	%rd100, %rd1, %rd99;
	ld.global.u8 	%rs10, [%rd100];
	setp.ne.s16 	%p17, %rs10, 1;
	@%p17 bra 	$L__BB0_28;
	shl.b64 	%rd101, %rd19, 2;
	add.s64 	%rd102, %rd3, %rd101;
	ld.global.u32 	%r133, [%rd102];
	min.s32 	%r167, %r167, %r133;
$L__BB0_28:
	ld.global.s32 	%rd20, [%rd17+8];
	add.s64 	%rd103, %rd20, %rd7;
	add.s64 	%rd104, %rd1, %rd103;
	ld.global.u8 	%rs11, [%rd104];
	setp.ne.s16 	%p18, %rs11, 1;
	@%p18 bra 	$L__BB0_30;
	shl.b64 	%rd105, %rd20, 2;
	add.s64 	%rd106, %rd3, %rd105;
	ld.global.u32 	%r134, [%rd106];
	min.s32 	%r167, %r167, %r134;
$L__BB0_30:
	ld.global.s32 	%rd21, [%rd17+12];
	add.s64 	%rd107, %rd21, %rd7;
	add.s64 	%rd108, %rd1, %rd107;
	ld.global.u8 	%rs12, [%rd108];
	setp.ne.s16 	%p19, %rs12, 1;
	@%p19 bra 	$L__BB0_32;
	shl.b64 	%rd109, %rd21, 2;
	add.s64 	%rd110, %rd3, %rd109;
	ld.global.u32 	%r135, [%rd110];
	min.s32 	%r167, %r167, %r135;
$L__BB0_32:
	add.s32 	%r176, %r176, 4;
$L__BB0_33:
	setp.eq.s32 	%p20, %r31, 0;
	@%p20 bra 	$L__BB0_43;
	setp.eq.s32 	%p21, %r31, 1;
	@%p21 bra 	$L__BB0_40;
	mul.wide.s32 	%rd111, %r176, 4;
	add.s64 	%rd22, %rd2, %rd111;
	ld.global.s32 	%rd23, [%rd22];
	add.s64 	%rd112, %rd23, %rd7;
	add.s64 	%rd113, %rd1, %rd112;
	ld.global.u8 	%rs13, [%rd113];
	setp.ne.s16 	%p22, %rs13, 1;
	@%p22 bra 	$L__BB0_37;
	shl.b64 	%rd114, %rd23, 2;
	add.s64 	%rd115, %rd3, %rd114;
	ld.global.u32 	%r137, [%rd115];
	min.s32 	%r167, %r167, %r137;
$L__BB0_37:
	ld.global.s32 	%rd24, [%rd22+4];
	add.s64 	%rd116, %rd24, %rd7;
	add.s64 	%rd117, %rd1, %rd116;
	ld.global.u8 	%rs14, [%rd117];
	setp.ne.s16 	%p23, %rs14, 1;
	@%p23 bra 	$L__BB0_39;
	shl.b64 	%rd118, %rd24, 2;
	add.s64 	%rd119, %rd3, %rd118;
	ld.global.u32 	%r138, [%rd119];
	min.s32 	%r167, %r167, %r138;
$L__BB0_39:
	add.s32 	%r176, %r176, 2;
$L__BB0_40:
	and.b32  	%r139, %r4, 1;
	setp.eq.b32 	%p24, %r139, 1;
	not.pred 	%p25, %p24;
	@%p25 bra 	$L__BB0_43;
	mul.wide.s32 	%rd120, %r176, 4;
	add.s64 	%rd121, %rd2, %rd120;
	ld.global.s32 	%rd25, [%rd121];
	add.s64 	%rd122, %rd25, %rd7;
	add.s64 	%rd123, %rd1, %rd122;
	ld.global.u8 	%rs15, [%rd123];
	setp.ne.s16 	%p26, %rs15, 1;
	@%p26 bra 	$L__BB0_43;
	shl.b64 	%rd124, %rd25, 2;
	add.s64 	%rd125, %rd3, %rd124;
	ld.global.u32 	%r140, [%rd125];
	min.s32 	%r167, %r167, %r140;
$L__BB0_43:
	ld.param.u64 	%rd198, [_Z10scc_gatherPiS_PKiS1_S1_S1_PbS2_iiS_iS_i_param_4];
	cvta.to.global.u64 	%rd126, %rd198;
	add.s64 	%rd128, %rd126, %rd55;
	ld.global.u32 	%r203, [%rd128];
	ld.global.u32 	%r55, [%rd128+4];
	setp.ge.s32 	%p27, %r203, %r55;
	@%p27 bra 	$L__BB0_84;
	add.s32 	%r142, %r203, 1;
	max.s32 	%r143, %r55, %r142;
	sub.s32 	%r56, %r143, %r203;
	and.b32  	%r57, %r56, 7;
	sub.s32 	%r144, %r203, %r143;
	setp.gt.u32 	%p28, %r144, -8;
	@%p28 bra 	$L__BB0_63;
	and.b32  	%r145, %r56, -8;
	neg.s32 	%r191, %r145;
	add.s64 	%rd26, %rd5, 16;
$L__BB0_46:
	.pragma "nounroll";
	mul.wide.s32 	%rd129, %r203, 4;
	add.s64 	%rd27, %rd26, %rd129;
	ld.global.s32 	%rd28, [%rd27+-16];
	add.s64 	%rd130, %rd28, %rd6;
	add.s64 	%rd131, %rd4, %rd130;
	ld.global.u8 	%rs16, [%rd131];
	setp.ne.s16 	%p29, %rs16, 1;
	@%p29 bra 	$L__BB0_48;
	shl.b64 	%rd132, %rd28, 2;
	add.s64 	%rd133, %rd3, %rd132;
	ld.global.u32 	%r146, [%rd133];
	min.s32 	%r167, %r167, %r146;
$L__BB0_48:
	ld.global.s32 	%rd29, [%rd27+-12];
	add.s64 	%rd134, %rd29, %rd6;
	add.s64 	%rd135, %rd4, %rd134;
	ld.global.u8 	%rs17, [%rd135];
	setp.ne.s16 	%p30, %rs17, 1;
	@%p30 bra 	$L__BB0_50;
	shl.b64 	%rd136, %rd29, 2;
	add.s64 	%rd137, %rd3, %rd136;
	ld.global.u32 	%r147, [%rd137];
	min.s32 	%r167, %r167, %r147;
$L__BB0_50:
	ld.global.s32 	%rd30, [%rd27+-8];
	add.s64 	%rd138, %rd30, %rd6;
	add.s64 	%rd139, %rd4, %rd138;
	ld.global.u8 	%rs18, [%rd139];
	setp.ne.s16 	%p31, %rs18, 1;
	@%p31 bra 	$L__BB0_52;
	shl.b64 	%rd140, %rd30, 2;
	add.s64 	%rd141, %rd3, %rd140;
	ld.global.u32 	%r148, [%rd141];
	min.s32 	%r167, %r167, %r148;
$L__BB0_52:
	ld.global.s32 	%rd31, [%rd27+-4];
	add.s64 	%rd142, %rd31, %rd6;
	add.s64 	%rd143, %rd4, %rd142;
	ld.global.u8 	%rs19, [%rd143];
	setp.ne.s16 	%p32, %rs19, 1;
	@%p32 bra 	$L__BB0_54;
	shl.b64 	%rd144, %rd31, 2;
	add.s64 	%rd145, %rd3, %rd144;
	ld.global.u32 	%r149, [%rd145];
	min.s32 	%r167, %r167, %r149;
$L__BB0_54:
	ld.global.s32 	%rd32, [%rd27];
	add.s64 	%rd146, %rd32, %rd6;
	add.s64 	%rd147, %rd4, %rd146;
	ld.global.u8 	%rs20, [%rd147];
	setp.ne.s16 	%p33, %rs20, 1;
	@%p33 bra 	$L__BB0_56;
	shl.b64 	%rd148, %rd32, 2;
	add.s64 	%rd149, %rd3, %rd148;
	ld.global.u32 	%r150, [%rd149];
	min.s32 	%r167, %r167, %r150;
$L__BB0_56:
	ld.global.s32 	%rd33, [%rd27+4];
	add.s64 	%rd150, %rd33, %rd6;
	add.s64 	%rd151, %rd4, %rd150;
	ld.global.u8 	%rs21, [%rd151];
	setp.ne.s16 	%p34, %rs21, 1;
	@%p34 bra 	$L__BB0_58;
	shl.b64 	%rd152, %rd33, 2;
	add.s64 	%rd153, %rd3, %rd152;
	ld.global.u32 	%r151, [%rd153];
	min.s32 	%r167, %r167, %r151;
$L__BB0_58:
	ld.global.s32 	%rd34, [%rd27+8];
	add.s64 	%rd154, %rd34, %rd6;
	add.s64 	%rd155, %rd4, %rd154;
	ld.global.u8 	%rs22, [%rd155];
	setp.ne.s16 	%p35, %rs22, 1;
	@%p35 bra 	$L__BB0_60;
	shl.b64 	%rd156, %rd34, 2;
	add.s64 	%rd157, %rd3, %rd156;
	ld.global.u32 	%r152, [%rd157];
	min.s32 	%r167, %r167, %r152;
$L__BB0_60:
	ld.global.s32 	%rd35, [%rd27+12];
	add.s64 	%rd158, %rd35, %rd6;
	add.s64 	%rd159, %rd4, %rd158;
	ld.global.u8 	%rs23, [%rd159];
	setp.ne.s16 	%p36, %rs23, 1;
	@%p36 bra 	$L__BB0_62;
	shl.b64 	%rd160, %rd35, 2;
	add.s64 	%rd161, %rd3, %rd160;
	ld.global.u32 	%r153, [%rd161];
	min.s32 	%r167, %r167, %r153;
$L__BB0_62:
	add.s32 	%r203, %r203, 8;
	add.s32 	%r191, %r191, 8;
	setp.ne.s32 	%p37, %r191, 0;
	@%p37 bra 	$L__BB0_46;
$L__BB0_63:
	setp.eq.s32 	%p38, %r57, 0;
	@%p38 bra 	$L__BB0_84;
	and.b32  	%r83, %r56, 3;
	setp.lt.u32 	%p39, %r57, 4;
	@%p39 bra 	$L__BB0_74;
	mul.wide.s32 	%rd162, %r203, 4;
	add.s64 	%rd36, %rd5, %rd162;
	ld.global.s32 	%rd37, [%rd36];
	add.s64 	%rd163, %rd37, %rd6;
	add.s64 	%rd164, %rd4, %rd163;
	ld.global.u8 	%rs24, [%rd164];
	setp.ne.s16 	%p40, %rs24, 1;
	@%p40 bra 	$L__BB0_67;
	shl.b64 	%rd165, %rd37, 2;
	add.s64 	%rd166, %rd3, %rd165;
	ld.global.u32 	%r155, [%rd166];
	min.s32 	%r167, %r167, %r155;
$L__BB0_67:
	ld.global.s32 	%rd38, [%rd36+4];
	add.s64 	%rd167, %rd38, %rd6;
	add.s64 	%rd168, %rd4, %rd167;
	ld.global.u8 	%rs25, [%rd168];
	setp.ne.s16 	%p41, %rs25, 1;
	@%p41 bra 	$L__BB0_69;
	shl.b64 	%rd169, %rd38, 2;
	add.s64 	%rd170, %rd3, %rd169;
	ld.global.u32 	%r156, [%rd170];
	min.s32 	%r167, %r167, %r156;
$L__BB0_69:
	ld.global.s32 	%rd39, [%rd36+8];
	add.s64 	%rd171, %rd39, %rd6;
	add.s64 	%rd172, %rd4, %rd171;
	ld.global.u8 	%rs26, [%rd172];
	setp.ne.s16 	%p42, %rs26, 1;
	@%p42 bra 	$L__BB0_71;
	shl.b64 	%rd173, %rd39, 2;
	add.s64 	%rd174, %rd3, %rd173;
	ld.global.u32 	%r157, [%rd174];
	min.s32 	%r167, %r167, %r157;
$L__BB0_71:
	ld.global.s32 	%rd40, [%rd36+12];
	add.s64 	%rd175, %rd40, %rd6;
	add.s64 	%rd176, %rd4, %rd175;
	ld.global.u8 	%rs27, [%rd176];
	setp.ne.s16 	%p43, %rs27, 1;
	@%p43 bra 	$L__BB0_73;
	shl.b64 	%rd177, %rd40, 2;
	add.s64 	%rd178, %rd3, %rd177;
	ld.global.u32 	%r158, [%rd178];
	min.s32 	%r167, %r167, %r158;
$L__BB0_73:
	add.s32 	%r203, %r203, 4;
$L__BB0_74:
	setp.eq.s32 	%p44, %r83, 0;
	@%p44 bra 	$L__BB0_84;
	setp.eq.s32 	%p45, %r83, 1;
	@%p45 bra 	$L__BB0_81;
	mul.wide.s32 	%rd179, %r203, 4;
	add.s64 	%rd41, %rd5, %rd179;
	ld.global.s32 	%rd42, [%rd41];
	add.s64 	%rd180, %rd42, %rd6;
	add.s64 	%rd181, %rd4, %rd180;
	ld.global.u8 	%rs28, [%rd181];
	setp.ne.s16 	%p46, %rs28, 1;
	@%p46 bra 	$L__BB0_78;
	shl.b64 	%rd182, %rd42, 2;
	add.s64 	%rd183, %rd3, %rd182;
	ld.global.u32 	%r160, [%rd183];
	min.s32 	%r167, %r167, %r160;
$L__BB0_78:
	ld.global.s32 	%rd43, [%rd41+4];
	add.s64 	%rd184, %rd43, %rd6;
	add.s64 	%rd185, %rd4, %rd184;
	ld.global.u8 	%rs29, [%rd185];
	setp.ne.s16 	%p47, %rs29, 1;
	@%p47 bra 	$L__BB0_80;
	shl.b64 	%rd186, %rd43, 2;
	add.s64 	%rd187, %rd3, %rd186;
	ld.global.u32 	%r161, [%rd187];
	min.s32 	%r167, %r167, %r161;
$L__BB0_80:
	add.s32 	%r203, %r203, 2;
$L__BB0_81:
	and.b32  	%r162, %r56, 1;
	setp.eq.b32 	%p48, %r162, 1;
	not.pred 	%p49, %p48;
	@%p49 bra 	$L__BB0_84;
	mul.wide.s32 	%rd188, %r203, 4;
	add.s64 	%rd189, %rd5, %rd188;
	ld.global.s32 	%rd44, [%rd189];
	add.s64 	%rd190, %rd44, %rd6;
	add.s64 	%rd191, %rd4, %rd190;
	ld.global.u8 	%rs30, [%rd191];
	setp.ne.s16 	%p50, %rs30, 1;
	@%p50 bra 	$L__BB0_84;
	shl.b64 	%rd192, %rd44, 2;
	add.s64 	%rd193, %rd3, %rd192;
	ld.global.u32 	%r163, [%rd193];
	min.s32 	%r167, %r167, %r163;
$L__BB0_84:
	ld.param.u64 	%rd197, [_Z10scc_gatherPiS_PKiS1_S1_S1_PbS2_iiS_iS_i_param_1];
	cvta.to.global.u64 	%rd194, %rd197;
	add.s64 	%rd196, %rd194, %rd55;
	st.global.u32 	[%rd196], %r167;
$L__BB0_85:
	ret;

}
	// .globl	_Z9scc_applyPiPKiS_S1_iS_i
.visible .entry _Z9scc_applyPiPKiS_S1_iS_i(
	.param .u64 .ptr .align 1 _Z9scc_applyPiPKiS_S1_iS_i_param_0,
	.param .u64 .ptr .align 1 _Z9scc_applyPiPKiS_S1_iS_i_param_1,
	.param .u64 .ptr .align 1 _Z9scc_applyPiPKiS_S1_iS_i_param_2,
	.param .u64 .ptr .align 1 _Z9scc_applyPiPKiS_S1_iS_i_param_3,
	.param .u32 _Z9scc_applyPiPKiS_S1_iS_i_param_4,
	.param .u64 .ptr .align 1 _Z9scc_applyPiPKiS_S1_iS_i_param_5,
	.param .u32 _Z9scc_applyPiPKiS_S1_iS_i_param_6
)
{
	.reg .pred 	%p<4>;
	.reg .b32 	%r<11>;
	.reg .b64 	%rd<16>;

	ld.param.u64 	%rd1, [_Z9scc_applyPiPKiS_S1_iS_i_param_0];
	ld.param.u64 	%rd2, [_Z9scc_applyPiPKiS_S1_iS_i_param_1];
	ld.param.u64 	%rd3, [_Z9scc_applyPiPKiS_S1_iS_i_param_2];
	ld.param.u64 	%rd4, [_Z9scc_applyPiPKiS_S1_iS_i_param_3];
	ld.param.u32 	%r2, [_Z9scc_applyPiPKiS_S1_iS_i_param_4];
	mov.u32 	%r3, %tid.x;
	mov.u32 	%r4, %ctaid.x;
	mov.u32 	%r5, %ntid.x;
	mad.lo.s32 	%r1, %r4, %r5, %r3;
	setp.ge.s32 	%p1, %r1, %r2;
	@%p1 bra 	$L__BB1_4;
	cvta.to.global.u64 	%rd5, %rd4;
	mul.wide.s32 	%rd6, %r1, 4;
	add.s64 	%rd7, %rd5, %rd6;
	ld.global.u32 	%r6, [%rd7];
	setp.ne.s32 	%p2, %r6, 1;
	@%p2 bra 	$L__BB1_4;
	cvta.to.global.u64 	%rd8, %rd1;
	add.s64 	%rd10, %rd8, %rd6;
	ld.global.u32 	%r7, [%rd10];
	cvta.to.global.u64 	%rd11, %rd2;
	add.s64 	%rd12, %rd11, %rd6;
	ld.global.u32 	%r8, [%rd12];
	min.s32 	%r9, %r7, %r8;
	st.global.u32 	[%rd10], %r9;
	setp.le.s32 	%p3, %r7, %r8;
	@%p3 bra 	$L__BB1_4;
	cvta.to.global.u64 	%rd13, %rd3;
	add.s64 	%rd15, %rd13, %rd6;
	mov.b32 	%r10, 1;
	st.global.u32 	[%rd15], %r10;
$L__BB1_4:
	ret;

}
	// .globl	_Z11scc_scatterPiPKiS1_S1_S1_PbS2_iiS_S_iS_i
.visible .entry _Z11scc_scatterPiPKiS1_S1_S1_PbS2_iiS_S_iS_i(
	.param .u64 .ptr .align 1 _Z11scc_scatterPiPKiS1_S1_S1_PbS2_iiS_S_iS_i_param_0,
	.param .u64 .ptr .align 1 _Z11scc_scatterPiPKiS1_S1_S1_PbS2_iiS_S_iS_i_param_1,
	.param .u64 .ptr .align 1 _Z11scc_scatterPiPKiS1_S1_S1_PbS2_iiS_S_iS_i_param_2,
	.param .u64 .ptr .align 1 _Z11scc_scatterPiPKiS1_S1_S1_PbS2_iiS_S_iS_i_param_3,
	.param .u64 .ptr .align 1 _Z11scc_scatterPiPKiS1_S1_S1_PbS2_iiS_S_iS_i_param_4,
	.param .u64 .ptr .align 1 _Z11scc_scatterPiPKiS1_S1_S1_PbS2_iiS_S_iS_i_param_5,
	.param .u64 .ptr .align 1 _Z11scc_scatterPiPKiS1_S1_S1_PbS2_iiS_S_iS_i_param_6,
	.param .u32 _Z11scc_scatterPiPKiS1_S1_S1_PbS2_iiS_S_iS_i_param_7,
	.param .u32 _Z11scc_scatterPiPKiS1_S1_S1_PbS2_iiS_S_iS_i_param_8,
	.param .u64 .ptr .align 1 _Z11scc_scatterPiPKiS1_S1_S1_PbS2_iiS_S_iS_i_param_9,
	.param .u64 .ptr .align 1 _Z11scc_scatterPiPKiS1_S1_S1_PbS2_iiS_S_iS_i_param_10,
	.param .u32 _Z11scc_scatterPiPKiS1_S1_S1_PbS2_iiS_S_iS_i_param_11,
	.param .u64 .ptr .align 1 _Z11scc_scatterPiPKiS1_S1_S1_PbS2_iiS_S_iS_i_param_12,
	.param .u32 _Z11scc_scatterPiPKiS1_S1_S1_PbS2_iiS_S_iS_i_param_13
)
{
	.reg .pred 	%p<11>;
	.reg .b16 	%rs<3>;
	.reg .b32 	%r<37>;
	.reg .b64 	%rd<46>;

	ld.param.u64 	%rd21, [_Z11scc_scatterPiPKiS1_S1_S1_PbS2_iiS_S_iS_i_param_0];
	ld.param.u64 	%rd14, [_Z11scc_scatterPiPKiS1_S1_S1_PbS2_iiS_S_iS_i_param_1];
	ld.param.u64 	%rd15, [_Z11scc_scatterPiPKiS1_S1_S1_PbS2_iiS_S_iS_i_param_2];
	ld.param.u64 	%rd16, [_Z11scc_scatterPiPKiS1_S1_S1_PbS2_iiS_S_iS_i_param_3];
	ld.param.u64 	%rd17, [_Z11scc_scatterPiPKiS1_S1_S1_PbS2_iiS_S_iS_i_param_4];
	ld.param.u64 	%rd18, [_Z11scc_scatterPiPKiS1_S1_S1_PbS2_iiS_S_iS_i_param_5];
	ld.param.u64 	%rd19, [_Z11scc_scatterPiPKiS1_S1_S1_PbS2_iiS_S_iS_i_param_6];
	ld.param.u32 	%r18, [_Z11scc_scatterPiPKiS1_S1_S1_PbS2_iiS_S_iS_i_param_7];
	ld.param.u32 	%r19, [_Z11scc_scatterPiPKiS1_S1_S1_PbS2_iiS_S_iS_i_param_8];
	ld.param.u64 	%rd20, [_Z11scc_scatterPiPKiS1_S1_S1_PbS2_iiS_S_iS_i_param_9];
	ld.param.u64 	%rd22, [_Z11scc_scatterPiPKiS1_S1_S1_PbS2_iiS_S_iS_i_param_10];
	ld.param.u32 	%r20, [_Z11scc_scatterPiPKiS1_S1_S1_PbS2_iiS_S_iS_i_param_11];
	cvta.to.global.u64 	%rd1, %rd22;
	cvta.to.global.u64 	%rd2, %rd21;
	mov.u32 	%r21, %tid.x;
	mov.u32 	%r22, %ctaid.x;
	mov.u32 	%r23, %ntid.x;
	mad.lo.s32 	%r1, %r22, %r23, %r21;
	setp.ge.s32 	%p1, %r1, %r20;
	@%p1 bra 	$L__BB2_14;
	cvta.to.global.u64 	%rd23, %rd20;
	mul.wide.s32 	%rd24, %r1, 4;
	add.s64 	%rd25, %rd23, %rd24;
	ld.global.u32 	%r24, [%rd25];
	setp.ne.s32 	%p2, %r24, 1;
	@%p2 bra 	$L__BB2_14;
	mul.lo.s32 	%r2, %r18, %r1;
	mul.lo.s32 	%r3, %r19, %r1;
	cvta.to.global.u64 	%rd26, %rd14;
	add.s64 	%rd3, %rd26, %rd24;
	ld.global.u32 	%r32, [%rd3];
	ld.global.u32 	%r31, [%rd3+4];
	setp.ge.s32 	%p3, %r32, %r31;
	add.s64 	%rd4, %rd2, %rd24;
	@%p3 bra 	$L__BB2_8;
	cvta.to.global.u64 	%rd5, %rd15;
	cvta.to.global.u64 	%rd6, %rd19;
	cvt.s64.s32 	%rd7, %r3;
$L__BB2_4:
	mul.wide.s32 	%rd28, %r32, 4;
	add.s64 	%rd29, %rd5, %rd28;
	ld.global.s32 	%rd8, [%rd29];
	add.s64 	%rd30, %rd8, %rd7;
	add.s64 	%rd31, %rd6, %rd30;
	ld.global.u8 	%rs1, [%rd31];
	setp.ne.s16 	%p4, %rs1, 1;
	@%p4 bra 	$L__BB2_7;
	shl.b64 	%rd32, %rd8, 2;
	add.s64 	%rd33, %rd2, %rd32;
	ld.global.u32 	%r25, [%rd33];
	ld.global.u32 	%r26, [%rd4];
	setp.le.s32 	%p5, %r25, %r26;
	@%p5 bra 	$L__BB2_7;
	add.s64 	%rd35, %rd1, %rd32;
	mov.b32 	%r27, 1;
	st.global.u32 	[%rd35], %r27;
	ld.global.u32 	%r31, [%rd3+4];
$L__BB2_7:
	add.s32 	%r32, %r32, 1;
	setp.lt.s32 	%p6, %r32, %r31;
	@%p6 bra 	$L__BB2_4;
$L__BB2_8:
	cvta.to.global.u64 	%rd36, %rd16;
	add.s64 	%rd9, %rd36, %rd24;
	ld.global.u32 	%r35, [%rd9];
	ld.global.u32 	%r34, [%rd9+4];
	setp.ge.s32 	%p7, %r35, %r34;
	@%p7 bra 	$L__BB2_14;
	cvta.to.global.u64 	%rd10, %rd17;
	cvta.to.global.u64 	%rd11, %rd18;
	cvt.s64.s32 	%rd12, %r2;
$L__BB2_10:
	mul.wide.s32 	%rd38, %r35, 4;
	add.s64 	%rd39, %rd10, %rd38;
	ld.global.s32 	%rd13, [%rd39];
	add.s64 	%rd40, %rd13, %rd12;
	add.s64 	%rd41, %rd11, %rd40;
	ld.global.u8 	%rs2, [%rd41];
	setp.ne.s16 	%p8, %rs2, 1;
	@%p8 bra 	$L__BB2_13;
	shl.b64 	%rd42, %rd13, 2;
	add.s64 	%rd43, %rd2, %rd42;
	ld.global.u32 	%r28, [%rd43];
	ld.global.u32 	%r29, [%rd4];
	setp.le.s32 	%p9, %r28, %r29;
	@%p9 bra 	$L__BB2_13;
	add.s64 	%rd45, %rd1, %rd42;
	mov.b32 	%r30, 1;
	st.global.u32 	[%rd45], %r30;
	ld.global.u32 	%r34, [%rd9+4];
$L__BB2_13:
	add.s32 	%r35, %r35, 1;
	setp.lt.s32 	%p10, %r35, %r34;
	@%p10 bra 	$L__BB2_10;
$L__BB2_14:
	ret;

}


// ===== COMPILED SASS (sm_100) =====

	.target	sm_100

	.elftype	@"ET_EXEC"


//--------------------- .note.nv.tkinfo           --------------------------
	.section	.note.nv.tkinfo,"",@"SHT_NOTE"
	.sectionflags	@"SHF_NOTE_NV_TKINFO"
	.tkinfo
        /*0018*/ 	.word	0x00000002
        /*0030*/ 	.string	""
        /*0030*/ 	.string	"ptxas"
        /*0030*/ 	.string	"Cuda compilation tools, release 13.0, V13.0.88"
        /*0030*/ 	.string	"Build cuda_13.0.r13.0/compiler.36424714_0"
        /*0030*/ 	.string	"-arch sm_100 -m 64 "



//--------------------- .note.nv.cuinfo           --------------------------
	.section	.note.nv.cuinfo,"",@"SHT_NOTE"
	.sectionflags	@"SHF_NOTE_NV_CUINFO"
        /*0018*/ 	.short	0x0002
        /*001a*/ 	.short	0x0064
        /*001c*/ 	.short	0x0082
	.zero		2


//--------------------- .nv.info                  --------------------------
	.section	.nv.info,"",@"SHT_CUDA_INFO"
	.align	4


	//----- nvinfo : EIATTR_REGCOUNT
	.align		4
        /*0000*/ 	.byte	0x04, 0x2f
        /*0002*/ 	.short	(.L_1 - .L_0)
	.align		4
.L_0:
        /*0004*/ 	.word	index@(_Z10scc_gatherPiS_PKiS1_S1_S1_PbS2_iiS_iS_i)
        /*0008*/ 	.word	0x00000022


	//----- nvinfo : EIATTR_FRAME_SIZE
	.align		4
.L_1:
        /*000c*/ 	.byte	0x04, 0x11
        /*000e*/ 	.short	(.L_3 - .L_2)
	.align		4
.L_2:
        /*0010*/ 	.word	index@(_Z10scc_gatherPiS_PKiS1_S1_S1_PbS2_iiS_iS_i)
        /*0014*/ 	.word	0x00000000


	//----- nvinfo : EIATTR_REGCOUNT
	.align		4
.L_3:
        /*0018*/ 	.byte	0x04, 0x2f
        /*001a*/ 	.short	(.L_5 - .L_4)
	.align		4
.L_4:
        /*001c*/ 	.word	index@(_Z9scc_applyPiPKiS_S1_iS_i)
        /*0020*/ 	.word	0x0000000c


	//----- nvinfo : EIATTR_FRAME_SIZE
	.align		4
.L_5:
        /*0024*/ 	.byte	0x04, 0x11
        /*0026*/ 	.short	(.L_7 - .L_6)
	.align		4
.L_6:
        /*0028*/ 	.word	index@(_Z9scc_applyPiPKiS_S1_iS_i)
        /*002c*/ 	.word	0x00000000


	//----- nvinfo : EIATTR_REGCOUNT
	.align		4
.L_7:
        /*0030*/ 	.byte	0x04, 0x2f
        /*0032*/ 	.short	(.L_9 - .L_8)
	.align		4
.L_8:
        /*0034*/ 	.word	index@(_Z11scc_scatterPiPKiS1_S1_S1_PbS2_iiS_S_iS_i)
        /*0038*/ 	.word	0x00000014


	//----- nvinfo : EIATTR_FRAME_SIZE
	.align		4
.L_9:
        /*003c*/ 	.byte	0x04, 0x11
        /*003e*/ 	.short	(.L_11 - .L_10)
	.align		4
.L_10:
        /*0040*/ 	.word	index@(_Z11scc_scatterPiPKiS1_S1_S1_PbS2_iiS_S_iS_i)
        /*0044*/ 	.word	0x00000000


	//----- nvinfo : EIATTR_MIN_STACK_SIZE
	.align		4
.L_11:
        /*0048*/ 	.byte	0x04, 0x12
        /*004a*/ 	.short	(.L_13 - .L_12)
	.align		4
.L_12:
        /*004c*/ 	.word	index@(_Z11scc_scatterPiPKiS1_S1_S1_PbS2_iiS_S_iS_i)
        /*0050*/ 	.word	0x00000000


	//----- nvinfo : EIATTR_MIN_STACK_SIZE
	.align		4
.L_13:
        /*0054*/ 	.byte	0x04, 0x12
        /*0056*/ 	.short	(.L_15 - .L_14)
	.align		4
.L_14:
        /*0058*/ 	.word	index@(_Z9scc_applyPiPKiS_S1_iS_i)
        /*005c*/ 	.word	0x00000000


	//----- nvinfo : EIATTR_MIN_STACK_SIZE
	.align		4
.L_15:
        /*0060*/ 	.byte	0x04, 0x12
        /*0062*/ 	.short	(.L_17 - .L_16)
	.align		4
.L_16:
        /*0064*/ 	.word	index@(_Z10scc_gatherPiS_PKiS1_S1_S1_PbS2_iiS_iS_i)
        /*0068*/ 	.word	0x00000000
.L_17:


//--------------------- .nv.compat                --------------------------
	.section	.nv.compat,"",@"SHT_CUDA_COMPAT_INFO"
	.align	4
        /*0000*/ 	.byte	0x02, 0x09, 0x00, 0x00, 0x02, 0x02, 0x01, 0x00, 0x02, 0x05, 0x05, 0x00, 0x03, 0x07, 0x01, 0x01
        /*0010*/ 	.byte	0x02, 0x03, 0x00, 0x00, 0x02, 0x06, 0x01, 0x00, 0x04, 0x0b, 0x08, 0x00, 0x09, 0x00, 0x00, 0x00
        /*0020*/ 	.byte	0x00, 0x00, 0x00, 0x00


//--------------------- .nv.info._Z11scc_scatterPiPKiS1_S1_S1_PbS2_iiS_S_iS_i --------------------------
	.section	.nv.info._Z11scc_scatterPiPKiS1_S1_S1_PbS2_iiS_S_iS_i,"",@"SHT_CUDA_INFO"
	.sectionflags	@""
	.align	4


	//----- nvinfo : EIATTR_CUDA_API_VERSION
	.align		4
        /*0000*/ 	.byte	0x04, 0x37
        /*0002*/ 	.short	(.L_19 - .L_18)
.L_18:
        /*0004*/ 	.word	0x00000082


	//----- nvinfo : EIATTR_KPARAM_INFO
	.align		4
.L_19:
        /*0008*/ 	.byte	0x04, 0x17
        /*000a*/ 	.short	(.L_21 - .L_20)
.L_20:
        /*000c*/ 	.word	0x00000000
        /*0010*/ 	.short	0x000d
        /*0012*/ 	.short	0x0060
        /*0014*/ 	.byte	0x00, 0xf0, 0x11, 0x00


	//----- nvinfo : EIATTR_KPARAM_INFO
	.align		4
.L_21:
        /*0018*/ 	.byte	0x04, 0x17
        /*001a*/ 	.short	(.L_23 - .L_22)
.L_22:
        /*001c*/ 	.word	0x00000000
        /*0020*/ 	.short	0x000c
        /*0022*/ 	.short	0x0058
        /*0024*/ 	.byte	0x00, 0xf5, 0x21, 0x00


	//----- nvinfo : EIATTR_KPARAM_INFO
	.align		4
.L_23:
        /*0028*/ 	.byte	0x04, 0x17
        /*002a*/ 	.short	(.L_25 - .L_24)
.L_24:
        /*002c*/ 	.word	0x00000000
        /*0030*/ 	.short	0x000b
        /*0032*/ 	.short	0x0050
        /*0034*/ 	.byte	0x00, 0xf0, 0x11, 0x00


	//----- nvinfo : EIATTR_KPARAM_INFO
	.align		4
.L_25:
        /*0038*/ 	.byte	0x04, 0x17
        /*003a*/ 	.short	(.L_27 - .L_26)
.L_26:
        /*003c*/ 	.word	0x00000000
        /*0040*/ 	.short	0x000a
        /*0042*/ 	.short	0x0048
        /*0044*/ 	.byte	0x00, 0xf5, 0x21, 0x00


	//----- nvinfo : EIATTR_KPARAM_INFO
	.align		4
.L_27:
        /*0048*/ 	.byte	0x04, 0x17
        /*004a*/ 	.short	(.L_29 - .L_28)
.L_28:
        /*004c*/ 	.word	0x00000000
        /*0050*/ 	.short	0x0009
        /*0052*/ 	.short	0x0040
        /*0054*/ 	.byte	0x00, 0xf5, 0x21, 0x00


	//----- nvinfo : EIATTR_KPARAM_INFO
	.align		4
.L_29:
        /*0058*/ 	.byte	0x04, 0x17
        /*005a*/ 	.short	(.L_31 - .L_30)
.L_30:
        /*005c*/ 	.word	0x00000000
        /*0060*/ 	.short	0x0008
        /*0062*/ 	.short	0x003c
        /*0064*/ 	.byte	0x00, 0xf0, 0x11, 0x00


	//----- nvinfo : EIATTR_KPARAM_INFO
	.align		4
.L_31:
        /*0068*/ 	.byte	0x04, 0x17
        /*006a*/ 	.short	(.L_33 - .L_32)
.L_32:
        /*006c*/ 	.word	0x00000000
        /*0070*/ 	.short	0x0007
        /*0072*/ 	.short	0x0038
        /*0074*/ 	.byte	0x00, 0xf0, 0x11, 0x00


	//----- nvinfo : EIATTR_KPARAM_INFO
	.align		4
.L_33:
        /*0078*/ 	.byte	0x04, 0x17
        /*007a*/ 	.short	(.L_35 - .L_34)
.L_34:
        /*007c*/ 	.word	0x00000000
        /*0080*/ 	.short	0x0006
        /*0082*/ 	.short	0x0030
        /*0084*/ 	.byte	0x00, 0xf5, 0x21, 0x00


	//----- nvinfo : EIATTR_KPARAM_INFO
	.align		4
.L_35:
        /*0088*/ 	.byte	0x04, 0x17
        /*008a*/ 	.short	(.L_37 - .L_36)
.L_36:
        /*008c*/ 	.word	0x00000000
        /*0090*/ 	.short	0x0005
        /*0092*/ 	.short	0x0028
        /*0094*/ 	.byte	0x00, 0xf5, 0x21, 0x00


	//----- nvinfo : EIATTR_KPARAM_INFO
	.align		4
.L_37:
        /*0098*/ 	.byte	0x04, 0x17
        /*009a*/ 	.short	(.L_39 - .L_38)
.L_38:
        /*009c*/ 	.word	0x00000000
        /*00a0*/ 	.short	0x0004
        /*00a2*/ 	.short	0x0020
        /*00a4*/ 	.byte	0x00, 0xf5, 0x21, 0x00


	//----- nvinfo : EIATTR_KPARAM_INFO
	.align		4
.L_39:
        /*00a8*/ 	.byte	0x04, 0x17
        /*00aa*/ 	.short	(.L_41 - .L_40)
.L_40:
        /*00ac*/ 	.word	0x00000000
        /*00b0*/ 	.short	0x0003
        /*00b2*/ 	.short	0x0018
        /*00b4*/ 	.byte	0x00, 0xf5, 0x21, 0x00


	//----- nvinfo : EIATTR_KPARAM_INFO
	.align		4
.L_41:
        /*00b8*/ 	.byte	0x04, 0x17
        /*00ba*/ 	.short	(.L_43 - .L_42)
.L_42:
        /*00bc*/ 	.word	0x00000000
        /*00c0*/ 	.short	0x0002
        /*00c2*/ 	.short	0x0010
        /*00c4*/ 	.byte	0x00, 0xf5, 0x21, 0x00


	//----- nvinfo : EIATTR_KPARAM_INFO
	.align		4
.L_43:
        /*00c8*/ 	.byte	0x04, 0x17
        /*00ca*/ 	.short	(.L_45 - .L_44)
.L_44:
        /*00cc*/ 	.word	0x00000000
        /*00d0*/ 	.short	0x0001
        /*00d2*/ 	.short	0x0008
        /*00d4*/ 	.byte	0x00, 0xf5, 0x21, 0x00


	//----- nvinfo : EIATTR_KPARAM_INFO
	.align		4
.L_45:
        /*00d8*/ 	.byte	0x04, 0x17
        /*00da*/ 	.short	(.L_47 - .L_46)
.L_46:
        /*00dc*/ 	.word	0x00000000
        /*00e0*/ 	.short	0x0000
        /*00e2*/ 	.short	0x0000
        /*00e4*/ 	.byte	0x00, 0xf5, 0x21, 0x00


	//----- nvinfo : EIATTR_SPARSE_MMA_MASK
	.align		4
.L_47:
        /*00e8*/ 	.byte	0x03, 0x50
        /*00ea*/ 	.short	0x0000


	//----- nvinfo : EIATTR_MAXREG_COUNT
	.align		4
        /*00ec*/ 	.byte	0x03, 0x1b
        /*00ee*/ 	.short	0x00ff


	//----- nvinfo : EIATTR_MERCURY_ISA_VERSION
	.align		4
        /*00f0*/ 	.byte	0x03, 0x5f
        /*00f2*/ 	.short	0x0101


	//----- nvinfo : EIATTR_VRC_CTA_INIT_COUNT
	.align		4
        /*00f4*/ 	.byte	0x02, 0x4a
	.zero		1
	.zero		1


	//----- nvinfo : EIATTR_EXIT_INSTR_OFFSETS
	.align		4
        /*00f8*/ 	.byte	0x04, 0x1c
        /*00fa*/ 	.short	(.L_49 - .L_48)


	//   ....[0]....
.L_48:
        /*00fc*/ 	.word	0x00000070


	//   ....[1]....
        /*0100*/ 	.word	0x000000d0


	//   ....[2]....
        /*0104*/ 	.word	0x00000410


	//   ....[3]....
        /*0108*/ 	.word	0x00000630


	//----- nvinfo : EIATTR_CRS_STACK_SIZE
	.align		4
.L_49:
        /*010c*/ 	.byte	0x04, 0x1e
        /*010e*/ 	.short	(.L_51 - .L_50)
.L_50:
        /*0110*/ 	.word	0x00000000


	//----- nvinfo : EIATTR_CBANK_PARAM_SIZE
	.align		4
.L_51:
        /*0114*/ 	.byte	0x03, 0x19
        /*0116*/ 	.short	0x0064


	//----- nvinfo : EIATTR_PARAM_CBANK
	.align		4
        /*0118*/ 	.byte	0x04, 0x0a
        /*011a*/ 	.short	(.L_53 - .L_52)
	.align		4
.L_52:
        /*011c*/ 	.word	index@(.nv.constant0._Z11scc_scatterPiPKiS1_S1_S1_PbS2_iiS_S_iS_i)
        /*0120*/ 	.short	0x0380
        /*0122*/ 	.short	0x0064


	//----- nvinfo : EIATTR_SW_WAR
	.align		4
.L_53:
        /*0124*/ 	.byte	0x04, 0x36
        /*0126*/ 	.short	(.L_55 - .L_54)
.L_54:
        /*0128*/ 	.word	0x00000008
.L_55:


//--------------------- .nv.info._Z9scc_applyPiPKiS_S1_iS_i --------------------------
	.section	.nv.info._Z9scc_applyPiPKiS_S1_iS_i,"",@"SHT_CUDA_INFO"
	.sectionflags	@""
	.align	4


	//----- nvinfo : EIATTR_CUDA_API_VERSION
	.align		4
        /*0000*/ 	.byte	0x04, 0x37
        /*0002*/ 	.short	(.L_57 - .L_56)
.L_56:
        /*0004*/ 	.word	0x00000082


	//----- nvinfo : EIATTR_KPARAM_INFO
	.align		4
.L_57:
        /*0008*/ 	.byte	0x04, 0x17
        /*000a*/ 	.short	(.L_59 - .L_58)
.L_58:
        /*000c*/ 	.word	0x00000000
        /*0010*/ 	.short	0x0006
        /*0012*/ 	.short	0x0030
        /*0014*/ 	.byte	0x00, 0xf0, 0x11, 0x00


	//----- nvinfo : EIATTR_KPARAM_INFO
	.align		4
.L_59:
        /*0018*/ 	.byte	0x04, 0x17
        /*001a*/ 	.short	(.L_61 - .L_60)
.L_60:
        /*001c*/ 	.word	0x00000000
        /*0020*/ 	.short	0x0005
        /*0022*/ 	.short	0x0028
        /*0024*/ 	.byte	0x00, 0xf5, 0x21, 0x00


	//----- nvinfo : EIATTR_KPARAM_INFO
	.align		4
.L_61:
        /*0028*/ 	.byte	0x04, 0x17
        /*002a*/ 	.short	(.L_63 - .L_62)
.L_62:
        /*002c*/ 	.word	0x00000000
        /*0030*/ 	.short	0x0004
        /*0032*/ 	.short	0x0020
        /*0034*/ 	.byte	0x00, 0xf0, 0x11, 0x00


	//----- nvinfo : EIATTR_KPARAM_INFO
	.align		4
.L_63:
        /*0038*/ 	.byte	0x04, 0x17
        /*003a*/ 	.short	(.L_65 - .L_64)
.L_64:
        /*003c*/ 	.word	0x00000000
        /*0040*/ 	.short	0x0003
        /*0042*/ 	.short	0x0018
        /*0044*/ 	.byte	0x00, 0xf5, 0x21, 0x00


	//----- nvinfo : EIATTR_KPARAM_INFO
	.align		4
.L_65:
        /*0048*/ 	.byte	0x04, 0x17
        /*004a*/ 	.short	(.L_67 - .L_66)
.L_66:
        /*004c*/ 	.word	0x00000000
        /*0050*/ 	.short	0x0002
        /*0052*/ 	.short	0x0010
        /*0054*/ 	.byte	0x00, 0xf5, 0x21, 0x00


	//----- nvinfo : EIATTR_KPARAM_INFO
	.align		4
.L_67:
        /*0058*/ 	.byte	0x04, 0x17
        /*005a*/ 	.short	(.L_69 - .L_68)
.L_68:
        /*005c*/ 	.word	0x00000000
        /*0060*/ 	.short	0x0001
        /*0062*/ 	.short	0x0008
        /*0064*/ 	.byte	0x00, 0xf5, 0x21, 0x00


	//----- nvinfo : EIATTR_KPARAM_INFO
	.align		4
.L_69:
        /*0068*/ 	.byte	0x04, 0x17
        /*006a*/ 	.short	(.L_71 - .L_70)
.L_70:
        /*006c*/ 	.word	0x00000000
        /*0070*/ 	.short	0x0000
        /*0072*/ 	.short	0x0000
        /*0074*/ 	.byte	0x00, 0xf5, 0x21, 0x00


	//----- nvinfo : EIATTR_SPARSE_MMA_MASK
	.align		4
.L_71:
        /*0078*/ 	.byte	0x03, 0x50
        /*007a*/ 	.short	0x0000


	//----- nvinfo : EIATTR_MAXREG_COUNT
	.align		4
        /*007c*/ 	.byte	0x03, 0x1b
        /*007e*/ 	.short	0x00ff


	//----- nvinfo : EIATTR_MERCURY_ISA_VERSION
	.align		4
        /*0080*/ 	.byte	0x03, 0x5f
        /*0082*/ 	.short	0x0101


	//----- nvinfo : EIATTR_VRC_CTA_INIT_COUNT
	.align		4
        /*0084*/ 	.byte	0x02, 0x4a
	.zero		1
	.zero		1


	//----- nvinfo : EIATTR_EXIT_INSTR_OFFSETS
	.align		4
        /*0088*/ 	.byte	0x04, 0x1c
        /*008a*/ 	.short	(.L_73 - .L_72)


	//   ....[0]....
.L_72:
        /*008c*/ 	.word	0x00000070


	//   ....[1]....
        /*0090*/ 	.word	0x000000d0


	//   ....[2]....
        /*0094*/ 	.word	0x00000170


	//   ....[3]....
        /*0098*/ 	.word	0x000001c0


	//----- nvinfo : EIATTR_CBANK_PARAM_SIZE
	.align		4
.L_73:
        /*009c*/ 	.byte	0x03, 0x19
        /*009e*/ 	.short	0x0034


	//----- nvinfo : EIATTR_PARAM_CBANK
	.align		4
        /*00a0*/ 	.byte	0x04, 0x0a
        /*00a2*/ 	.short	(.L_75 - .L_74)
	.align		4
.L_74:
        /*00a4*/ 	.word	index@(.nv.constant0._Z9scc_applyPiPKiS_S1_iS_i)
        /*00a8*/ 	.short	0x0380
        /*00aa*/ 	.short	0x0034


	//----- nvinfo : EIATTR_SW_WAR
	.align		4
.L_75:
        /*00ac*/ 	.byte	0x04, 0x36
        /*00ae*/ 	.short	(.L_77 - .L_76)
.L_76:
        /*00b0*/ 	.word	0x00000008
.L_77:


//--------------------- .nv.info._Z10scc_gatherPiS_PKiS1_S1_S1_PbS2_iiS_iS_i --------------------------
	.section	.nv.info._Z10scc_gatherPiS_PKiS1_S1_S1_PbS2_iiS_iS_i,"",@"SHT_CUDA_INFO"
	.sectionflags	@""
	.align	4


	//----- nvinfo : EIATTR_CUDA_API_VERSION
	.align		4
        /*0000*/ 	.byte	0x04, 0x37
        /*0002*/ 	.short	(.L_79 - .L_78)
.L_78:
        /*0004*/ 	.word	0x00000082


	//----- nvinfo : EIATTR_KPARAM_INFO
	.align		4
.L_79:
        /*0008*/ 	.byte	0x04, 0x17
        /*000a*/ 	.short	(.L_81 - .L_80)
.L_80:
        /*000c*/ 	.word	0x00000000
        /*0010*/ 	.short	0x000d
        /*0012*/ 	.short	0x0060
        /*0014*/ 	.byte	0x00, 0xf0, 0x11, 0x00


	//----- nvinfo : EIATTR_KPARAM_INFO
	.align		4
.L_81:
        /*0018*/ 	.byte	0x04, 0x17
        /*001a*/ 	.short	(.L_83 - .L_82)
.L_82:
        /*001c*/ 	.word	0x00000000
        /*0020*/ 	.short	0x000c
        /*0022*/ 	.short	0x0058
        /*0024*/ 	.byte	0x00, 0xf5, 0x21, 0x00


	//----- nvinfo : EIATTR_KPARAM_INFO
	.align		4
.L_83:
        /*0028*/ 	.byte	0x04, 0x17
        /*002a*/ 	.short	(.L_85 - .L_84)
.L_84:
        /*002c*/ 	.word	0x00000000
        /*0030*/ 	.short	0x000b
        /*0032*/ 	.short	0x0050
        /*0034*/ 	.byte	0x00, 0xf0, 0x11, 0x00


	//----- nvinfo : EIATTR_KPARAM_INFO
	.align		4
.L_85:
        /*0038*/ 	.byte	0x04, 0x17
        /*003a*/ 	.short	(.L_87 - .L_86)
.L_86:
        /*003c*/ 	.word	0x00000000
        /*0040*/ 	.short	0x000a
        /*0042*/ 	.short	0x0048
        /*0044*/ 	.byte	0x00, 0xf5, 0x21, 0x00


	//----- nvinfo : EIATTR_KPARAM_INFO
	.align		4
.L_87:
        /*0048*/ 	.byte	0x04, 0x17
        /*004a*/ 	.short	(.L_89 - .L_88)
.L_88:
        /*004c*/ 	.word	0x00000000
        /*0050*/ 	.short	0x0009
        /*0052*/ 	.short	0x0044
        /*0054*/ 	.byte	0x00, 0xf0, 0x11, 0x00


	//----- nvinfo : EIATTR_KPARAM_INFO
	.align		4
.L_89:
        /*0058*/ 	.byte	0x04, 0x17
        /*005a*/ 	.short	(.L_91 - .L_90)
.L_90:
        /*005c*/ 	.word	0x00000000
        /*0060*/ 	.short	0x0008
        /*0062*/ 	.short	0x0040
        /*0064*/ 	.byte	0x00, 0xf0, 0x11, 0x00


	//----- nvinfo : EIATTR_KPARAM_INFO
	.align		4
.L_91:
        /*0068*/ 	.byte	0x04, 0x17
        /*006a*/ 	.short	(.L_93 - .L_92)
.L_92:
        /*006c*/ 	.word	0x00000000
        /*0070*/ 	.short	0x0007
        /*0072*/ 	.short	0x0038
        /*0074*/ 	.byte	0x00, 0xf5, 0x21, 0x00


	//----- nvinfo : EIATTR_KPARAM_INFO
	.align		4
.L_93:
        /*0078*/ 	.byte	0x04, 0x17
        /*007a*/ 	.short	(.L_95 - .L_94)
.L_94:
        /*007c*/ 	.word	0x00000000
        /*0080*/ 	.short	0x0006
        /*0082*/ 	.short	0x0030
        /*0084*/ 	.byte	0x00, 0xf5, 0x21, 0x00


	//----- nvinfo : EIATTR_KPARAM_INFO
	.align		4
.L_95:
        /*0088*/ 	.byte	0x04, 0x17
        /*008a*/ 	.short	(.L_97 - .L_96)
.L_96:
        /*008c*/ 	.word	0x00000000
        /*0090*/ 	.short	0x0005
        /*0092*/ 	.short	0x0028
        /*0094*/ 	.byte	0x00, 0xf5, 0x21, 0x00


	//----- nvinfo : EIATTR_KPARAM_INFO
	.align		4
.L_97:
        /*0098*/ 	.byte	0x04, 0x17
        /*009a*/ 	.short	(.L_99 - .L_98)
.L_98:
        /*009c*/ 	.word	0x00000000
        /*00a0*/ 	.short	0x0004
        /*00a2*/ 	.short	0x0020
        /*00a4*/ 	.byte	0x00, 0xf5, 0x21, 0x00


	//----- nvinfo : EIATTR_KPARAM_INFO
	.align		4
.L_99:
        /*00a8*/ 	.byte	0x04, 0x17
        /*00aa*/ 	.short	(.L_101 - .L_100)
.L_100:
        /*00ac*/ 	.word	0x00000000
        /*00b0*/ 	.short	0x0003
        /*00b2*/ 	.short	0x0018
        /*00b4*/ 	.byte	0x00, 0xf5, 0x21, 0x00


	//----- nvinfo : EIATTR_KPARAM_INFO
	.align		4
.L_101:
        /*00b8*/ 	.byte	0x04, 0x17
        /*00ba*/ 	.short	(.L_103 - .L_102)
.L_102:
        /*00bc*/ 	.word	0x00000000
        /*00c0*/ 	.short	0x0002
        /*00c2*/ 	.short	0x0010
        /*00c4*/ 	.byte	0x00, 0xf5, 0x21, 0x00


	//----- nvinfo : EIATTR_KPARAM_INFO
	.align		4
.L_103:
        /*00c8*/ 	.byte	0x04, 0x17
        /*00ca*/ 	.short	(.L_105 - .L_104)
.L_104:
        /*00cc*/ 	.word	0x00000000
        /*00d0*/ 	.short	0x0001
        /*00d2*/ 	.short	0x0008
        /*00d4*/ 	.byte	0x00, 0xf5, 0x21, 0x00


	//----- nvinfo : EIATTR_KPARAM_INFO
	.align		4
.L_105:
        /*00d8*/ 	.byte	0x04, 0x17
        /*00da*/ 	.short	(.L_107 - .L_106)
.L_106:
        /*00dc*/ 	.word	0x00000000
        /*00e0*/ 	.short	0x0000
        /*00e2*/ 	.short	0x0000
        /*00e4*/ 	.byte	0x00, 0xf5, 0x21, 0x00


	//----- nvinfo : EIATTR_SPARSE_MMA_MASK
	.align		4
.L_107:
        /*00e8*/ 	.byte	0x03, 0x50
        /*00ea*/ 	.short	0x0000


	//----- nvinfo : EIATTR_MAXREG_COUNT
	.align		4
        /*00ec*/ 	.byte	0x03, 0x1b
        /*00ee*/ 	.short	0x00ff


	//----- nvinfo : EIATTR_MERCURY_ISA_VERSION
	.align		4
        /*00f0*/ 	.byte	0x03, 0x5f
        /*00f2*/ 	.short	0x0101


	//----- nvinfo : EIATTR_VRC_CTA_INIT_COUNT
	.align		4
        /*00f4*/ 	.byte	0x02, 0x4a
	.zero		1
	.zero		1


	//----- nvinfo : EIATTR_EXIT_INSTR_OFFSETS
	.align		4
        /*00f8*/ 	.byte	0x04, 0x1c
        /*00fa*/ 	.short	(.L_109 - .L_108)


	//   ....[0]....
.L_108:
        /*00fc*/ 	.word	0x00000070


	//   ....[1]....
        /*0100*/ 	.word	0x000000d0


	//   ....[2]....
        /*0104*/ 	.word	0x00001d10


	//----- nvinfo : EIATTR_CRS_STACK_SIZE
	.align		4
.L_109:
        /*0108*/ 	.byte	0x04, 0x1e
        /*010a*/ 	.short	(.L_111 - .L_110)
.L_110:
        /*010c*/ 	.word	0x00000000


	//----- nvinfo : EIATTR_CBANK_PARAM_SIZE
	.align		4
.L_111:
        /*0110*/ 	.byte	0x03, 0x19
        /*0112*/ 	.short	0x0064


	//----- nvinfo : EIATTR_PARAM_CBANK
	.align		4
        /*0114*/ 	.byte	0x04, 0x0a
        /*0116*/ 	.short	(.L_113 - .L_112)
	.align		4
.L_112:
        /*0118*/ 	.word	index@(.nv.constant0._Z10scc_gatherPiS_PKiS1_S1_S1_PbS2_iiS_iS_i)
        /*011c*/ 	.short	0x0380
        /*011e*/ 	.short	0x0064


	//----- nvinfo : EIATTR_SW_WAR
	.align		4
.L_113:
        /*0120*/ 	.byte	0x04, 0x36
        /*0122*/ 	.short	(.L_115 - .L_114)
.L_114:
        /*0124*/ 	.word	0x00000008
.L_115:


//--------------------- .nv.callgraph             --------------------------
	.section	.nv.callgraph,"",@"SHT_CUDA_CALLGRAPH"
	.align	4
	.sectionentsize	8
	.align		4
        /*0000*/ 	.word	0x00000000
	.align		4
        /*0004*/ 	.word	0xffffffff
	.align		4
        /*0008*/ 	.word	0x00000000
	.align		4
        /*000c*/ 	.word	0xfffffffe
	.align		4
        /*0010*/ 	.word	0x00000000
	.align		4
        /*0014*/ 	.word	0xfffffffd
	.align		4
        /*0018*/ 	.word	0x00000000
	.align		4
        /*001c*/ 	.word	0xfffffffc


//--------------------- .text._Z11scc_scatterPiPKiS1_S1_S1_PbS2_iiS_S_iS_i --------------------------
	.section	.text._Z11scc_scatterPiPKiS1_S1_S1_PbS2_iiS_S_iS_i,"ax",@progbits
	.align	128
        .global         _Z11scc_scatterPiPKiS1_S1_S1_PbS2_iiS_S_iS_i
        .type           _Z11scc_scatterPiPKiS1_S1_S1_PbS2_iiS_S_iS_i,@function
        .size           _Z11scc_scatterPiPKiS1_S1_S1_PbS2_iiS_S_iS_i,(.L_x_29 - _Z11scc_scatterPiPKiS1_S1_S1_PbS2_iiS_S_iS_i)
        .other          _Z11scc_scatterPiPKiS1_S1_S1_PbS2_iiS_S_iS_i,@"STO_CUDA_ENTRY STV_DEFAULT"
_Z11scc_scatterPiPKiS1_S1_S1_PbS2_iiS_S_iS_i:
.text._Z11scc_scatterPiPKiS1_S1_S1_PbS2_iiS_S_iS_i:
[----:B------:R-:W-:Y:S01]  /*0000*/  LDC R1, c[0x0][0x37c] ;  /* 0x0000df00ff017b82 */ /* 0x000fe20000000800 */
[----:B------:R-:W0:Y:S07]  /*0010*/  S2R R4, SR_TID.X ;  /* 0x0000000000047919 */ /* 0x000e2e0000002100 */
[----:B------:R-:W0:Y:S01]  /*0020*/  S2UR UR4, SR_CTAID.X ;  /* 0x00000000000479c3 */ /* 0x000e220000002500 */
[----:B------:R-:W1:Y:S07]  /*0030*/  LDCU UR5, c[0x0][0x3d0] ;  /* 0x00007a00ff0577ac */ /* 0x000e6e0008000800 */
[----:B------:R-:W0:Y:S02]  /*0040*/  LDC R3, c[0x0][0x360] ;  /* 0x0000d800ff037b82 */ /* 0x000e240000000800 */
[----:B0-----:R-:W-:-:S05]  /*0050*/  IMAD R4, R3, UR4, R4 ;  /* 0x0000000403047c24 */ /* 0x001fca000f8e0204 */
[----:B-1----:R-:W-:-:S13]  /*0060*/  ISETP.GE.AND P0, PT, R4, UR5, PT ;  /* 0x0000000504007c0c */ /* 0x002fda000bf06270 */
[----:B------:R-:W-:Y:S05]  /*0070*/  @P0 EXIT ;  /* 0x000000000000094d */ /* 0x000fea0003800000 */
[----:B------:R-:W0:Y:S01]  /*0080*/  LDC.64 R2, c[0x0][0x3c0] ;  /* 0x0000f000ff027b82 */ /* 0x000e220000000a00 */
[----:B------:R-:W1:Y:S01]  /*0090*/  LDCU.64 UR4, c[0x0][0x358] ;  /* 0x00006b00ff0477ac */ /* 0x000e620008000a00 */
[----:B0-----:R-:W-:-:S06]  /*00a0*/  IMAD.WIDE R2, R4, 0x4, R2 ;  /* 0x0000000404027825 */ /* 0x001fcc00078e0202 */
[----:B-1----:R-:W2:Y:S02]  /*00b0*/  LDG.E R2, desc[UR4][R2.64] ;  /* 0x0000000402027981 */ /* 0x002ea4000c1e1900 */
[----:B--2---:R-:W-:-:S13]  /*00c0*/  ISETP.NE.AND P0, PT, R2, 0x1, PT ;  /* 0x000000010200780c */ /* 0x004fda0003f05270 */
[----:B------:R-:W-:Y:S05]  /*00d0*/  @P0 EXIT ;  /* 0x000000000000094d */ /* 0x000fea0003800000 */
[----:B------:R-:W0:Y:S01]  /*00e0*/  LDC.64 R6, c[0x0][0x388] ;  /* 0x0000e200ff067b82 */ /* 0x000e220000000a00 */
[----:B------:R-:W1:Y:S01]  /*00f0*/  LDCU.64 UR6, c[0x0][0x3b8] ;  /* 0x00007700ff0677ac */ /* 0x000e620008000a00 */
[----:B------:R-:W2:Y:S06]  /*0100*/  LDCU.64 UR10, c[0x0][0x380] ;  /* 0x00007000ff0a77ac */ /* 0x000eac0008000a00 */
[----:B------:R-:W3:Y:S01]  /*0110*/  LDC.64 R2, c[0x0][0x380] ;  /* 0x0000e000ff027b82 */ /* 0x000ee20000000a00 */
[----:B------:R-:W4:Y:S01]  /*0120*/  LDCU.64 UR12, c[0x0][0x3c8] ;  /* 0x00007900ff0c77ac */ /* 0x000f220008000a00 */
[----:B------:R-:W0:Y:S02]  /*0130*/  LDCU.64 UR8, c[0x0][0x3b0] ;  /* 0x00007600ff0877ac */ /* 0x000e240008000a00 */
[----:B0-----:R-:W-:-:S05]  /*0140*/  IMAD.WIDE R6, R4, 0x4, R6 ;  /* 0x0000000404067825 */ /* 0x001fca00078e0206 */
[----:B------:R-:W5:Y:S04]  /*0150*/  LDG.E R10, desc[UR4][R6.64] ;  /* 0x00000004060a7981 */ /* 0x000f68000c1e1900 */
[----:B------:R-:W5:Y:S01]  /*0160*/  LDG.E R11, desc[UR4][R6.64+0x4] ;  /* 0x00000404060b7981 */ /* 0x000f62000c1e1900 */
[C---:B-1----:R-:W-:Y:S01]  /*0170*/  IMAD R0, R4.reuse, UR6, RZ ;  /* 0x0000000604007c24 */ /* 0x042fe2000f8e02ff */
[----:B------:R-:W-:Y:S01]  /*0180*/  BSSY.RECONVERGENT B0, `(.L_x_0) ;  /* 0x0000023000007945 */ /* 0x000fe20003800200 */
[----:B---3--:R-:W-:Y:S01]  /*0190*/  IMAD.WIDE R2, R4, 0x4, R2 ;  /* 0x0000000404027825 */ /* 0x008fe200078e0202 */
[----:B-----5:R-:W-:-:S13]  /*01a0*/  ISETP.GE.AND P0, PT, R10, R11, PT ;  /* 0x0000000b0a00720c */ /* 0x020fda0003f06270 */
[----:B--2-4-:R-:W-:Y:S05]  /*01b0*/  @P0 BRA `(.L_x_1) ;  /* 0x00000000007c0947 */ /* 0x014fea0003800000 */
[----:B------:R-:W0:Y:S01]  /*01c0*/  LDC.64 R8, c[0x0][0x390] ;  /* 0x0000e400ff087b82 */ /* 0x000e220000000a00 */
[----:B------:R-:W-:Y:S02]  /*01d0*/  IMAD R5, R4, UR7, RZ ;  /* 0x0000000704057c24 */ /* 0x000fe4000f8e02ff */
[----:B------:R-:W-:Y:S02]  /*01e0*/  IMAD.MOV.U32 R15, RZ, RZ, R10 ;  /* 0x000000ffff0f7224 */ /* 0x000fe400078e000a */
[----:B------:R-:W-:Y:S01]  /*01f0*/  IMAD.MOV.U32 R14, RZ, RZ, R11 ;  /* 0x000000ffff0e7224 */ /* 0x000fe200078e000b */
[----:B------:R-:W-:-:S07]  /*0200*/  SHF.R.S32.HI R16, RZ, 0x1f, R5 ;  /* 0x0000001fff107819 */ /* 0x000fce0000011405 */
.L_x_4:
[----:B0-----:R-:W-:-:S06]  /*0210*/  IMAD.WIDE R10, R15, 0x4, R8 ;  /* 0x000000040f0a7825 */ /* 0x001fcc00078e0208 */
[----:B------:R-:W2:Y:S02]  /*0220*/  LDG.E R10, desc[UR4][R10.64] ;  /* 0x000000040a0a7981 */ /* 0x000ea4000c1e1900 */
[----:B--2---:R-:W-:Y:S02]  /*0230*/  SHF.R.S32.HI R17, RZ, 0x1f, R10 ;  /* 0x0000001fff117819 */ /* 0x004fe4000001140a */
[----:B------:R-:W-:-:S04]  /*0240*/  IADD3 R12, P0, P1, R10, UR8, R5 ;  /* 0x000000080a0c7c10 */ /* 0x000fc8000f91e005 */
[----:B------:R-:W-:-:S05]  /*0250*/  IADD3.X R13, PT, PT, R17, UR9, R16, P0, P1 ;  /* 0x00000009110d7c10 */ /* 0x000fca00087e2410 */
[----:B------:R-:W2:Y:S01]  /*0260*/  LDG.E.U8 R12, desc[UR4][R12.64] ;  /* 0x000000040c0c7981 */ /* 0x000ea2000c1e1100 */
[----:B------:R-:W-:Y:S01]  /*0270*/  BSSY.RECONVERGENT B1, `(.L_x_2) ;  /* 0x0000011000017945 */ /* 0x000fe20003800200 */
[----:B------:R-:W-:Y:S01]  /*0280*/  VIADD R15, R15, 0x1 ;  /* 0x000000010f0f7836 */ /* 0x000fe20000000000 */
[----:B--2---:R-:W-:-:S13]  /*0290*/  ISETP.NE.AND P0, PT, R12, 0x1, PT ;  /* 0x000000010c00780c */ /* 0x004fda0003f05270 */
[----:B------:R-:W-:Y:S05]  /*02a0*/  @P0 BRA `(.L_x_3) ;  /* 0x0000000000340947 */ /* 0x000fea0003800000 */
[C---:B------:R-:W-:Y:S01]  /*02b0*/  IMAD.SHL.U32 R12, R10.reuse, 0x4, RZ ;  /* 0x000000040a0c7824 */ /* 0x040fe200078e00ff */
[----:B------:R-:W-:Y:S01]  /*02c0*/  SHF.L.U64.HI R17, R10, 0x2, R17 ;  /* 0x000000020a117819 */ /* 0x000fe20000010211 */
[----:B------:R-:W2:Y:S03]  /*02d0*/  LDG.E R13, desc[UR4][R2.64] ;  /* 0x00000004020d7981 */ /* 0x000ea6000c1e1900 */
[----:B------:R-:W-:-:S04]  /*02e0*/  IADD3 R10, P0, PT, R12, UR10, RZ ;  /* 0x0000000a0c0a7c10 */ /* 0x000fc8000ff1e0ff */
[----:B------:R-:W-:-:S05]  /*02f0*/  IADD3.X R11, PT, PT, R17, UR11, RZ, P0, !PT ;  /* 0x0000000b110b7c10 */ /* 0x000fca00087fe4ff */
[----:B------:R-:W2:Y:S02]  /*0300*/  LDG.E R10, desc[UR4][R10.64] ;  /* 0x000000040a0a7981 */ /* 0x000ea4000c1e1900 */
[----:B--2---:R-:W-:-:S13]  /*0310*/  ISETP.GT.AND P0, PT, R10, R13, PT ;  /* 0x0000000d0a00720c */ /* 0x004fda0003f04270 */
[----:B------:R-:W-:Y:S05]  /*0320*/  @!P0 BRA `(.L_x_3) ;  /* 0x0000000000148947 */ /* 0x000fea0003800000 */
[----:B------:R-:W-:Y:S01]  /*0330*/  IADD3 R10, P0, PT, R12, UR12, RZ ;  /* 0x0000000c0c0a7c10 */ /* 0x000fe2000ff1e0ff */
[----:B------:R-:W-:-:S03]  /*0340*/  IMAD.MOV.U32 R13, RZ, RZ, 0x1 ;  /* 0x00000001ff0d7424 */ /* 0x000fc600078e00ff */
[----:B------:R-:W-:-:S05]  /*0350*/  IADD3.X R11, PT, PT, R17, UR13, RZ, P0, !PT ;  /* 0x0000000d110b7c10 */ /* 0x000fca00087fe4ff */
[----:B------:R0:W-:Y:S04]  /*0360*/  STG.E desc[UR4][R10.64], R13 ;  /* 0x0000000d0a007986 */ /* 0x0001e8000c101904 */
[----:B------:R0:W5:Y:S02]  /*0370*/  LDG.E R14, desc[UR4][R6.64+0x4] ;  /* 0x00000404060e7981 */ /* 0x000164000c1e1900 */
.L_x_3:
[----:B------:R-:W-:Y:S05]  /*0380*/  BSYNC.RECONVERGENT B1 ;  /* 0x0000000000017941 */ /* 0x000fea0003800200 */
.L_x_2:
[----:B-----5:R-:W-:-:S13]  /*0390*/  ISETP.GE.AND P0, PT, R15, R14, PT ;  /* 0x0000000e0f00720c */ /* 0x020fda0003f06270 */
[----:B------:R-:W-:Y:S05]  /*03a0*/  @!P0 BRA `(.L_x_4) ;  /* 0xfffffffc00988947 */ /* 0x000fea000383ffff */
.L_x_1:
[----:B------:R-:W-:Y:S05]  /*03b0*/  BSYNC.RECONVERGENT B0 ;  /* 0x0000000000007941 */ /* 0x000fea0003800200 */
.L_x_0:
[----:B0-----:R-:W0:Y:S02]  /*03c0*/  LDC.64 R6, c[0x0][0x398] ;  /* 0x0000e600ff067b82 */ /* 0x001e240000000a00 */
[----:B0-----:R-:W-:-:S05]  /*03d0*/  IMAD.WIDE R4, R4, 0x4, R6 ;  /* 0x0000000404047825 */ /* 0x001fca00078e0206 */
[----:B------:R-:W2:Y:S04]  /*03e0*/  LDG.E R8, desc[UR4][R4.64] ;  /* 0x0000000404087981 */ /* 0x000ea8000c1e1900 */
[----:B------:R-:W2:Y:S02]  /*03f0*/  LDG.E R9, desc[UR4][R4.64+0x4] ;  /* 0x0000040404097981 */ /* 0x000ea4000c1e1900 */
[----:B--2---:R-:W-:-:S13]  /*0400*/  ISETP.GE.AND P0, PT, R8, R9, PT ;  /* 0x000000090800720c */ /* 0x004fda0003f06270 */
[----:B------:R-:W-:Y:S05]  /*0410*/  @P0 EXIT ;  /* 0x000000000000094d */ /* 0x000fea0003800000 */
[----:B------:R-:W0:Y:S01]  /*0420*/  LDC.64 R6, c[0x0][0x3a0] ;  /* 0x0000e800ff067b82 */ /* 0x000e220000000a00 */
[----:B------:R-:W-:Y:S01]  /*0430*/  IMAD.MOV.U32 R13, RZ, RZ, R8 ;  /* 0x000000ffff0d7224 */ /* 0x000fe200078e0008 */
[----:B------:R-:W-:Y:S01]  /*0440*/  SHF.R.S32.HI R14, RZ, 0x1f, R0 ;  /* 0x0000001fff0e7819 */ /* 0x000fe20000011400 */
[----:B------:R-:W-:Y:S01]  /*0450*/  IMAD.MOV.U32 R12, RZ, RZ, R9 ;  /* 0x000000ffff0c7224 */ /* 0x000fe200078e0009 */
[----:B------:R-:W1:Y:S01]  /*0460*/  LDCU.64 UR8, c[0x0][0x380] ;  /* 0x00007000ff0877ac */ /* 0x000e620008000a00 */
[----:B------:R-:W2:Y:S01]  /*0470*/  LDCU.64 UR10, c[0x0][0x3c8] ;  /* 0x00007900ff0a77ac */ /* 0x000ea20008000a00 */
[----:B------:R-:W3:Y:S04]  /*0480*/  LDCU.64 UR6, c[0x0][0x3a8] ;  /* 0x00007500ff0677ac */ /* 0x000ee80008000a00 */
.L_x_7:
[----:B0-----:R-:W-:-:S06]  /*0490*/  IMAD.WIDE R8, R13, 0x4, R6 ;  /* 0x000000040d087825 */ /* 0x001fcc00078e0206 */
[----:B------:R-:W4:Y:S02]  /*04a0*/  LDG.E R9, desc[UR4][R8.64] ;  /* 0x0000000408097981 */ /* 0x000f24000c1e1900 */
[----:B----4-:R-:W-:Y:S02]  /*04b0*/  SHF.R.S32.HI R15, RZ, 0x1f, R9 ;  /* 0x0000001fff0f7819 */ /* 0x010fe40000011409 */
[----:B---3--:R-:W-:-:S04]  /*04c0*/  IADD3 R10, P0, P1, R9, UR6, R0 ;  /* 0x00000006090a7c10 */ /* 0x008fc8000f91e000 */
[----:B------:R-:W-:-:S05]  /*04d0*/  IADD3.X R11, PT, PT, R15, UR7, R14, P0, P1 ;  /* 0x000000070f0b7c10 */ /* 0x000fca00087e240e */
[----:B------:R-:W3:Y:S01]  /*04e0*/  LDG.E.U8 R10, desc[UR4][R10.64] ;  /* 0x000000040a0a7981 */ /* 0x000ee2000c1e1100 */
[----:B------:R-:W-:Y:S01]  /*04f0*/  BSSY.RECONVERGENT B0, `(.L_x_5) ;  /* 0x0000011000007945 */ /* 0x000fe20003800200 */
[----:B------:R-:W-:Y:S01]  /*0500*/  VIADD R13, R13, 0x1 ;  /* 0x000000010d0d7836 */ /* 0x000fe20000000000 */
[----:B---3--:R-:W-:-:S13]  /*0510*/  ISETP.NE.AND P0, PT, R10, 0x1, PT ;  /* 0x000000010a00780c */ /* 0x008fda0003f05270 */
[----:B------:R-:W-:Y:S05]  /*0520*/  @P0 BRA `(.L_x_6) ;  /* 0x0000000000340947 */ /* 0x000fea0003800000 */
[C---:B------:R-:W-:Y:S01]  /*0530*/  IMAD.SHL.U32 R10, R9.reuse, 0x4, RZ ;  /* 0x00000004090a7824 */ /* 0x040fe200078e00ff */
[----:B------:R-:W-:Y:S01]  /*0540*/  SHF.L.U64.HI R15, R9, 0x2, R15 ;  /* 0x00000002090f7819 */ /* 0x000fe2000001020f */
[----:B------:R-:W3:Y:S03]  /*0550*/  LDG.E R11, desc[UR4][R2.64] ;  /* 0x00000004020b7981 */ /* 0x000ee6000c1e1900 */
[----:B-1----:R-:W-:-:S04]  /*0560*/  IADD3 R8, P0, PT, R10, UR8, RZ ;  /* 0x000000080a087c10 */ /* 0x002fc8000ff1e0ff */
[----:B------:R-:W-:-:S05]  /*0570*/  IADD3.X R9, PT, PT, R15, UR9, RZ, P0, !PT ;  /* 0x000000090f097c10 */ /* 0x000fca00087fe4ff */
[----:B------:R-:W3:Y:S02]  /*0580*/  LDG.E R8, desc[UR4][R8.64] ;  /* 0x0000000408087981 */ /* 0x000ee4000c1e1900 */
[----:B---3--:R-:W-:-:S13]  /*0590*/  ISETP.GT.AND P0, PT, R8, R11, PT ;  /* 0x0000000b0800720c */ /* 0x008fda0003f04270 */
[----:B------:R-:W-:Y:S05]  /*05a0*/  @!P0 BRA `(.L_x_6) ;  /* 0x0000000000148947 */ /* 0x000fea0003800000 */
[----:B--2---:R-:W-:Y:S01]  /*05b0*/  IADD3 R8, P0, PT, R10, UR10, RZ ;  /* 0x0000000a0a087c10 */ /* 0x004fe2000ff1e0ff */
[----:B------:R-:W-:-:S03]  /*05c0*/  IMAD.MOV.U32 R11, RZ, RZ, 0x1 ;  /* 0x00000001ff0b7424 */ /* 0x000fc600078e00ff */
[----:B------:R-:W-:-:S05]  /*05d0*/  IADD3.X R9, PT, PT, R15, UR11, RZ, P0, !PT ;  /* 0x0000000b0f097c10 */ /* 0x000fca00087fe4ff */
[----:B------:R0:W-:Y:S04]  /*05e0*/  STG.E desc[UR4][R8.64], R11 ;  /* 0x0000000b08007986 */ /* 0x0001e8000c101904 */
[----:B------:R0:W5:Y:S02]  /*05f0*/  LDG.E R12, desc[UR4][R4.64+0x4] ;  /* 0x00000404040c7981 */ /* 0x000164000c1e1900 */
.L_x_6:
[----:B-12---:R-:W-:Y:S05]  /*0600*/  BSYNC.RECONVERGENT B0 ;  /* 0x0000000000007941 */ /* 0x006fea0003800200 */
.L_x_5:
[----:B-----5:R-:W-:-:S13]  /*0610*/  ISETP.GE.AND P0, PT, R13, R12, PT ;  /* 0x0000000c0d00720c */ /* 0x020fda0003f06270 */
[----:B------:R-:W-:Y:S05]  /*0620*/  @!P0 BRA `(.L_x_7) ;  /* 0xfffffffc00988947 */ /* 0x000fea000383ffff */
[----:B------:R-:W-:Y:S05]  /*0630*/  EXIT ;  /* 0x000000000000794d */ /* 0x000fea0003800000 */
.L_x_8:
[----:B------:R-:W-:-:S00]  /*0640*/  BRA `(.L_x_8) ;  /* 0xfffffffc00fc7947 */ /* 0x000fc0000383ffff */
[----:B------:R-:W-:-:S00]  /*0650*/  NOP ;  /* 0x0000000000007918 */ /* 0x000fc00000000000 */
        /* <DEDUP_REMOVED lines=10> */
.L_x_29:


//--------------------- .text._Z9scc_applyPiPKiS_S1_iS_i --------------------------
	.section	.text._Z9scc_applyPiPKiS_S1_iS_i,"ax",@progbits
	.align	128
        .global         _Z9scc_applyPiPKiS_S1_iS_i
        .type           _Z9scc_applyPiPKiS_S1_iS_i,@function
        .size           _Z9scc_applyPiPKiS_S1_iS_i,(.L_x_30 - _Z9scc_applyPiPKiS_S1_iS_i)
        .other          _Z9scc_applyPiPKiS_S1_iS_i,@"STO_CUDA_ENTRY STV_DEFAULT"
_Z9scc_applyPiPKiS_S1_iS_i:
.text._Z9scc_applyPiPKiS_S1_iS_i:
        /* <DEDUP_REMOVED lines=14> */
[----:B------:R-:W0:Y:S08]  /*00e0*/  LDC.64 R4, c[0x0][0x388] ;  /* 0x0000e200ff047b82 */ /* 0x000e300000000a00 */
[----:B------:R-:W1:Y:S01]  /*00f0*/  LDC.64 R2, c[0x0][0x380] ;  /* 0x0000e000ff027b82 */ /* 0x000e620000000a00 */
[----:B0-----:R-:W-:-:S06]  /*0100*/  IMAD.WIDE R4, R7, 0x4, R4 ;  /* 0x0000000407047825 */ /* 0x001fcc00078e0204 */
[----:B------:R-:W2:Y:S01]  /*0110*/  LDG.E R5, desc[UR4][R4.64] ;  /* 0x0000000404057981 */ /* 0x000ea2000c1e1900 */
[----:B-1----:R-:W-:-:S05]  /*0120*/  IMAD.WIDE R2, R7, 0x4, R2 ;  /* 0x0000000407027825 */ /* 0x002fca00078e0202 */
[----:B------:R-:W2:Y:S02]  /*0130*/  LDG.E R0, desc[UR4][R2.64] ;  /* 0x0000000402007981 */ /* 0x000ea4000c1e1900 */
[CC--:B--2---:R-:W-:Y:S02]  /*0140*/  ISETP.GT.AND P0, PT, R0.reuse, R5.reuse, PT ;  /* 0x000000050000720c */ /* 0x0c4fe40003f04270 */
[----:B------:R-:W-:-:S05]  /*0150*/  VIMNMX R9, PT, PT, R0, R5, PT ;  /* 0x0000000500097248 */ /* 0x000fca0003fe0100 */
[----:B------:R0:W-:Y:S06]  /*0160*/  STG.E desc[UR4][R2.64], R9 ;  /* 0x0000000902007986 */ /* 0x0001ec000c101904 */
[----:B------:R-:W-:Y:S05]  /*0170*/  @!P0 EXIT ;  /* 0x000000000000894d */ /* 0x000fea0003800000 */
[----:B0-----:R-:W0:Y:S01]  /*0180*/  LDC.64 R2, c[0x0][0x390] ;  /* 0x0000e400ff027b82 */ /* 0x001e220000000a00 */
[----:B------:R-:W-:Y:S02]  /*0190*/  HFMA2 R5, -RZ, RZ, 0, 5.9604644775390625e-08 ;  /* 0x00000001ff057431 */ /* 0x000fe400000001ff */
[----:B0-----:R-:W-:-:S05]  /*01a0*/  IMAD.WIDE R2, R7, 0x4, R2 ;  /* 0x0000000407027825 */ /* 0x001fca00078e0202 */
[----:B------:R-:W-:Y:S01]  /*01b0*/  STG.E desc[UR4][R2.64], R5 ;  /* 0x0000000502007986 */ /* 0x000fe2000c101904 */
[----:B------:R-:W-:Y:S05]  /*01c0*/  EXIT ;  /* 0x000000000000794d */ /* 0x000fea0003800000 */
.L_x_9:
        /* <DEDUP_REMOVED lines=11> */
.L_x_30:


//--------------------- .text._Z10scc_gatherPiS_PKiS1_S1_S1_PbS2_iiS_iS_i --------------------------
	.section	.text._Z10scc_gatherPiS_PKiS1_S1_S1_PbS2_iiS_iS_i,"ax",@progbits
	.align	128
        .global         _Z10scc_gatherPiS_PKiS1_S1_S1_PbS2_iiS_iS_i
        .type           _Z10scc_gatherPiS_PKiS1_S1_S1_PbS2_iiS_iS_i,@function
        .size           _Z10scc_gatherPiS_PKiS1_S1_S1_PbS2_iiS_iS_i,(.L_x_31 - _Z10scc_gatherPiS_PKiS1_S1_S1_PbS2_iiS_iS_i)
        .other          _Z10scc_gatherPiS_PKiS1_S1_S1_PbS2_iiS_iS_i,@"STO_CUDA_ENTRY STV_DEFAULT"
_Z10scc_gatherPiS_PKiS1_S1_S1_PbS2_iiS_iS_i:
.text._Z10scc_gatherPiS_PKiS1_S1_S1_PbS2_iiS_iS_i:
        /* <DEDUP_REMOVED lines=16> */
[----:B------:R-:W2:Y:S01]  /*0100*/  LDCU.64 UR8, c[0x0][0x3b8] ;  /* 0x00007700ff0877ac */ /* 0x000ea20008000a00 */
[----:B0-----:R-:W-:-:S05]  /*0110*/  IMAD.WIDE R6, R0, 0x4, R6 ;  /* 0x0000000400067825 */ /* 0x001fca00078e0206 */
[----:B------:R-:W3:Y:S04]  /*0120*/  LDG.E R8, desc[UR4][R6.64] ;  /* 0x0000000406087981 */ /* 0x000ee8000c1e1900 */
[----:B------:R-:W3:Y:S01]  /*0130*/  LDG.E R5, desc[UR4][R6.64+0x4] ;  /* 0x0000040406057981 */ /* 0x000ee2000c1e1900 */
[----:B-1----:R-:W-:Y:S01]  /*0140*/  IMAD R2, R0, UR6, RZ ;  /* 0x0000000600027c24 */ /* 0x002fe2000f8e02ff */
[----:B------:R-:W-:Y:S01]  /*0150*/  BSSY.RECONVERGENT B0, `(.L_x_10) ;  /* 0x00000da000007945 */ /* 0x000fe20003800200 */
[----:B------:R-:W-:-:S03]  /*0160*/  IMAD.MOV.U32 R3, RZ, RZ, 0x7fffffff ;  /* 0x7fffffffff037424 */ /* 0x000fc600078e00ff */
[----:B------:R-:W-:Y:S02]  /*0170*/  SHF.R.S32.HI R4, RZ, 0x1f, R2 ;  /* 0x0000001fff047819 */ /* 0x000fe40000011402 */
[----:B---3--:R-:W-:-:S13]  /*0180*/  ISETP.GE.AND P0, PT, R8, R5, PT ;  /* 0x000000050800720c */ /* 0x008fda0003f06270 */
[----:B--2---:R-:W-:Y:S05]  /*0190*/  @P0 BRA `(.L_x_11) ;  /* 0x0000000c00540947 */ /* 0x004fea0003800000 */
[----:B------:R-:W-:Y:S01]  /*01a0*/  VIADDMNMX R7, R8, 0x1, R5, !PT ;  /* 0x0000000108077846 */ /* 0x000fe20007800105 */
[----:B------:R-:W-:Y:S01]  /*01b0*/  IMAD R5, R0, UR7, RZ ;  /* 0x0000000700057c24 */ /* 0x000fe2000f8e02ff */
[----:B------:R-:W-:Y:S03]  /*01c0*/  BSSY.RECONVERGENT B1, `(.L_x_12) ;  /* 0x000006a000017945 */ /* 0x000fe60003800200 */
[----:B------:R-:W-:Y:S01]  /*01d0*/  IMAD.IADD R3, R8, 0x1, -R7 ;  /* 0x0000000108037824 */ /* 0x000fe200078e0a07 */
[----:B------:R-:W-:Y:S01]  /*01e0*/  SHF.R.S32.HI R6, RZ, 0x1f, R5 ;  /* 0x0000001fff067819 */ /* 0x000fe20000011405 */
[----:B------:R-:W-:-:S03]  /*01f0*/  IMAD.IADD R7, R7, 0x1, -R8 ;  /* 0x0000000107077824 */ /* 0x000fc600078e0a08 */
[----:B------:R-:W-:Y:S01]  /*0200*/  ISETP.GT.U32.AND P0, PT, R3, -0x8, PT ;  /* 0xfffffff80300780c */ /* 0x000fe20003f04070 */
[----:B------:R-:W-:-:S12]  /*0210*/  IMAD.MOV.U32 R3, RZ, RZ, 0x7fffffff ;  /* 0x7fffffffff037424 */ /* 0x000fd800078e00ff */
[----:B------:R-:W-:Y:S05]  /*0220*/  @P0 BRA `(.L_x_13) ;  /* 0x00000004008c0947 */ /* 0x000fea0003800000 */
[----:B------:R-:W0:Y:S01]  /*0230*/  LDC.64 R10, c[0x0][0x398] ;  /* 0x0000e600ff0a7b82 */ /* 0x000e220000000a00 */
[----:B------:R-:W-:Y:S01]  /*0240*/  LOP3.LUT R9, R7, 0xfffffff8, RZ, 0xc0, !PT ;  /* 0xfffffff807097812 */ /* 0x000fe200078ec0ff */
[----:B------:R-:W-:-:S04]  /*0250*/  IMAD.MOV.U32 R3, RZ, RZ, 0x7fffffff ;  /* 0x7fffffffff037424 */ /* 0x000fc800078e00ff */
[----:B------:R-:W-:-:S07]  /*0260*/  IMAD.MOV R9, RZ, RZ, -R9 ;  /* 0x000000ffff097224 */ /* 0x000fce00078e0a09 */
.L_x_14:
[----:B0-----:R-:W-:-:S05]  /*0270*/  IMAD.WIDE R12, R8, 0x4, R10 ;  /* 0x00000004080c7825 */ /* 0x001fca00078e020a */
[----:B------:R-:W2:Y:S04]  /*0280*/  LDG.E R17, desc[UR4][R12.64] ;  /* 0x000000040c117981 */ /* 0x000ea8000c1e1900 */
[----:B------:R-:W3:Y:S04]  /*0290*/  LDG.E R19, desc[UR4][R12.64+0x4] ;  /* 0x000004040c137981 */ /* 0x000ee8000c1e1900 */
[----:B------:R-:W4:Y:S04]  /*02a0*/  LDG.E R22, desc[UR4][R12.64+0x8] ;  /* 0x000008040c167981 */ /* 0x000f28000c1e1900 */
[----:B------:R-:W5:Y:S01]  /*02b0*/  LDG.E R24, desc[UR4][R12.64+0xc] ;  /* 0x00000c040c187981 */ /* 0x000f62000c1e1900 */
[----:B--2---:R-:W-:-:S02]  /*02c0*/  SHF.R.S32.HI R16, RZ, 0x1f, R17 ;  /* 0x0000001fff107819 */ /* 0x004fc40000011411 */
[----:B------:R-:W-:-:S04]  /*02d0*/  IADD3 R14, P0, P1, R17, UR8, R5 ;  /* 0x00000008110e7c10 */ /* 0x000fc8000f91e005 */
[----:B------:R-:W-:Y:S02]  /*02e0*/  IADD3.X R15, PT, PT, R16, UR9, R6, P0, P1 ;  /* 0x00000009100f7c10 */ /* 0x000fe400087e2406 */
[----:B---3--:R-:W-:-:S03]  /*02f0*/  SHF.R.S32.HI R18, RZ, 0x1f, R19 ;  /* 0x0000001fff127819 */ /* 0x008fc60000011413 */
[----:B------:R-:W2:Y:S01]  /*0300*/  LDG.E.U8 R14, desc[UR4][R14.64] ;  /* 0x000000040e0e7981 */ /* 0x000ea2000c1e1100 */
[----:B------:R-:W-:-:S04]  /*0310*/  IADD3 R20, P0, P1, R19, UR8, R5 ;  /* 0x0000000813147c10 */ /* 0x000fc8000f91e005 */
[----:B------:R-:W-:-:S05]  /*0320*/  IADD3.X R21, PT, PT, R18, UR9, R6, P0, P1 ;  /* 0x0000000912157c10 */ /* 0x000fca00087e2406 */
[----:B------:R0:W3:Y:S01]  /*0330*/  LDG.E.U8 R15, desc[UR4][R20.64] ;  /* 0x00000004140f7981 */ /* 0x0000e2000c1e1100 */
[----:B----4-:R-:W-:Y:S02]  /*0340*/  IADD3 R26, P0, P1, R22, UR8, R5 ;  /* 0x00000008161a7c10 */ /* 0x010fe4000f91e005 */
[----:B0-----:R-:W-:Y:S01]  /*0350*/  SHF.R.S32.HI R21, RZ, 0x1f, R22 ;  /* 0x0000001fff157819 */ /* 0x001fe20000011416 */
[----:B------:R-:W4:Y:S03]  /*0360*/  LDG.E R20, desc[UR4][R12.64+0x10] ;  /* 0x000010040c147981 */ /* 0x000f26000c1e1900 */
[----:B------:R-:W-:Y:S02]  /*0370*/  IADD3.X R27, PT, PT, R21, UR9, R6, P0, P1 ;  /* 0x00000009151b7c10 */ /* 0x000fe400087e2406 */
[----:B-----5:R-:W-:-:S03]  /*0380*/  SHF.R.S32.HI R23, RZ, 0x1f, R24 ;  /* 0x0000001fff177819 */ /* 0x020fc60000011418 */
[----:B------:R0:W5:Y:S02]  /*0390*/  LDG.E.U8 R25, desc[UR4][R26.64] ;  /* 0x000000041a197981 */ /* 0x000164000c1e1100 */
[----:B0-----:R-:W-:-:S04]  /*03a0*/  IADD3 R26, P0, P1, R24, UR8, R5 ;  /* 0x00000008181a7c10 */ /* 0x001fc8000f91e005 */
[----:B------:R-:W-:-:S05]  /*03b0*/  IADD3.X R27, PT, PT, R23, UR9, R6, P0, P1 ;  /* 0x00000009171b7c10 */ /* 0x000fca00087e2406 */
[----:B------:R-:W4:Y:S01]  /*03c0*/  LDG.E.U8 R26, desc[UR4][R26.64] ;  /* 0x000000041a1a7981 */ /* 0x000f22000c1e1100 */
[----:B--2---:R-:W-:Y:S02]  /*03d0*/  ISETP.NE.AND P0, PT, R14, 0x1, PT ;  /* 0x000000010e00780c */ /* 0x004fe40003f05270 */
[----:B---3--:R-:W-:-:S11]  /*03e0*/  ISETP.NE.AND P6, PT, R15, 0x1, PT ;  /* 0x000000010f00780c */ /* 0x008fd60003fc5270 */
[----:B------:R-:W0:Y:S02]  /*03f0*/  @!P0 LDC.64 R14, c[0x0][0x380] ;  /* 0x0000e000ff0e8b82 */ /* 0x000e240000000a00 */
[----:B0-----:R-:W-:-:S04]  /*0400*/  @!P0 LEA R14, P1, R17, R14, 0x2 ;  /* 0x0000000e110e8211 */ /* 0x001fc800078210ff */
[----:B------:R-:W-:Y:S02]  /*0410*/  @!P0 LEA.HI.X R15, R17, R15, R16, 0x2, P1 ;  /* 0x0000000f110f8211 */ /* 0x000fe400008f1410 */
[----:B------:R-:W0:Y:S01]  /*0420*/  @!P6 LDC.64 R16, c[0x0][0x380] ;  /* 0x0000e000ff10eb82 */ /* 0x000e220000000a00 */
[----:B-----5:R-:W-:Y:S02]  /*0430*/  ISETP.NE.AND P5, PT, R25, 0x1, PT ;  /* 0x000000011900780c */ /* 0x020fe40003fa5270 */
[----:B----4-:R-:W-:Y:S02]  /*0440*/  ISETP.NE.AND P4, PT, R26, 0x1, PT ;  /* 0x000000011a00780c */ /* 0x010fe40003f85270 */
[----:B0-----:R-:W-:-:S04]  /*0450*/  @!P6 LEA R26, P1, R19, R16, 0x2 ;  /* 0x00000010131ae211 */ /* 0x001fc800078210ff */
[----:B------:R-:W-:-:S05]  /*0460*/  @!P6 LEA.HI.X R27, R19, R17, R18, 0x2, P1 ;  /* 0x00000011131be211 */ /* 0x000fca00008f1412 */
[----:B------:R-:W0:Y:S08]  /*0470*/  @!P5 LDC.64 R16, c[0x0][0x380] ;  /* 0x0000e000ff10db82 */ /* 0x000e300000000a00 */
[----:B------:R-:W1:Y:S01]  /*0480*/  @!P4 LDC.64 R18, c[0x0][0x380] ;  /* 0x0000e000ff12cb82 */ /* 0x000e620000000a00 */
[----:B0-----:R-:W-:-:S04]  /*0490*/  @!P5 LEA R28, P1, R22, R16, 0x2 ;  /* 0x00000010161cd211 */ /* 0x001fc800078210ff */
[----:B------:R-:W-:Y:S02]  /*04a0*/  @!P5 LEA.HI.X R29, R22, R17, R21, 0x2, P1 ;  /* 0x00000011161dd211 */ /* 0x000fe400008f1415 */
[----:B------:R-:W-:Y:S01]  /*04b0*/  SHF.R.S32.HI R22, RZ, 0x1f, R20 ;  /* 0x0000001fff167819 */ /* 0x000fe20000011414 */
[----:B------:R-:W2:Y:S01]  /*04c0*/  LDG.E R21, desc[UR4][R12.64+0x14] ;  /* 0x000014040c157981 */ /* 0x000ea2000c1e1900 */
[C---:B-1----:R-:W-:Y:S02]  /*04d0*/  @!P4 LEA R18, P1, R24.reuse, R18, 0x2 ;  /* 0x000000121812c211 */ /* 0x042fe400078210ff */
[----:B------:R-:W-:Y:S01]  /*04e0*/  P2R R25, PR, RZ, 0x40 ;  /* 0x00000040ff197803 */ /* 0x000fe20000000000 */
[----:B------:R-:W3:Y:S01]  /*04f0*/  @!P5 LDG.E R28, desc[UR4][R28.64] ;  /* 0x000000041c1cd981 */ /* 0x000ee2000c1e1900 */
[----:B------:R-:W-:Y:S02]  /*0500*/  @!P4 LEA.HI.X R19, R24, R19, R23, 0x2, P1 ;  /* 0x000000131813c211 */ /* 0x000fe400008f1417 */
[----:B------:R-:W-:-:S03]  /*0510*/  IADD3 R16, P1, P2, R20, UR8, R5 ;  /* 0x0000000814107c10 */ /* 0x000fc6000fa3e005 */
[----:B------:R-:W4:Y:S01]  /*0520*/  @!P4 LDG.E R18, desc[UR4][R18.64] ;  /* 0x000000041212c981 */ /* 0x000f22000c1e1900 */
[----:B------:R-:W-:-:S05]  /*0530*/  IADD3.X R17, PT, PT, R22, UR9, R6, P1, P2 ;  /* 0x0000000916117c10 */ /* 0x000fca0008fe4406 */
[----:B------:R-:W5:Y:S02]  /*0540*/  LDG.E.U8 R16, desc[UR4][R16.64] ;  /* 0x0000000410107981 */ /* 0x000f64000c1e1100 */
[----:B-----5:R-:W-:-:S13]  /*0550*/  ISETP.NE.AND P3, PT, R16, 0x1, PT ;  /* 0x000000011000780c */ /* 0x020fda0003f65270 */
[----:B------:R-:W0:Y:S01]  /*0560*/  @!P3 LDC.64 R16, c[0x0][0x380] ;  /* 0x0000e000ff10bb82 */ /* 0x000e220000000a00 */
[----:B--2---:R-:W-:Y:S02]  /*0570*/  SHF.R.S32.HI R23, RZ, 0x1f, R21 ;  /* 0x0000001fff177819 */ /* 0x004fe40000011415 */
[----:B0-----:R-:W-:-:S04]  /*0580*/  @!P3 LEA R16, P1, R20, R16, 0x2 ;  /* 0x000000101410b211 */ /* 0x001fc800078210ff */
[----:B------:R-:W-:Y:S02]  /*0590*/  @!P3 LEA.HI.X R17, R20, R17, R22, 0x2, P1 ;  /* 0x000000111411b211 */ /* 0x000fe400008f1416 */
[----:B------:R0:W2:Y:S04]  /*05a0*/  @!P0 LDG.E R22, desc[UR4][R14.64] ;  /* 0x000000040e168981 */ /* 0x0000a8000c1e1900 */
[----:B------:R-:W5:Y:S04]  /*05b0*/  LDG.E R20, desc[UR4][R12.64+0x18] ;  /* 0x000018040c147981 */ /* 0x000f68000c1e1900 */
[----:B------:R-:W4:Y:S01]  /*05c0*/  @!P3 LDG.E R16, desc[UR4][R16.64] ;  /* 0x000000041010b981 */ /* 0x000f22000c1e1900 */
[----:B0-----:R-:W-:-:S04]  /*05d0*/  IADD3 R14, P1, P2, R21, UR8, R5 ;  /* 0x00000008150e7c10 */ /* 0x001fc8000fa3e005 */
[----:B------:R-:W-:-:S05]  /*05e0*/  IADD3.X R15, PT, PT, R23, UR9, R6, P1, P2 ;  /* 0x00000009170f7c10 */ /* 0x000fca0008fe4406 */
[----:B------:R-:W3:Y:S02]  /*05f0*/  LDG.E.U8 R24, desc[UR4][R14.64] ;  /* 0x000000040e187981 */ /* 0x000ee4000c1e1100 */
[----:B---3--:R-:W-:-:S13]  /*0600*/  ISETP.NE.AND P2, PT, R24, 0x1, PT ;  /* 0x000000011800780c */ /* 0x008fda0003f45270 */
[----:B------:R-:W0:Y:S01]  /*0610*/  @!P2 LDC.64 R14, c[0x0][0x380] ;  /* 0x0000e000ff0eab82 */ /* 0x000e220000000a00 */
[----:B--2---:R-:W-:Y:S02]  /*0620*/  @!P0 VIMNMX R3, PT, PT, R3, R22, PT ;  /* 0x0000001603038248 */ /* 0x004fe40003fe0100 */
[----:B0-----:R-:W-:-:S04]  /*0630*/  @!P2 LEA R14, P1, R21, R14, 0x2 ;  /* 0x0000000e150ea211 */ /* 0x001fc800078210ff */
[----:B------:R-:W-:Y:S02]  /*0640*/  @!P2 LEA.HI.X R15, R21, R15, R23, 0x2, P1 ;  /* 0x0000000f150fa211 */ /* 0x000fe400008f1417 */
[----:B-----5:R-:W-:Y:S01]  /*0650*/  SHF.R.S32.HI R23, RZ, 0x1f, R20 ;  /* 0x0000001fff177819 */ /* 0x020fe20000011414 */
[----:B------:R0:W2:Y:S01]  /*0660*/  LDG.E R21, desc[UR4][R12.64+0x1c] ;  /* 0x00001c040c157981 */ /* 0x0000a2000c1e1900 */
[----:B------:R-:W-:-:S03]  /*0670*/  IADD3 R30, P0, P1, R20, UR8, R5 ;  /* 0x00000008141e7c10 */ /* 0x000fc6000f91e005 */
[----:B------:R-:W3:Y:S01]  /*0680*/  @!P2 LDG.E R14, desc[UR4][R14.64] ;  /* 0x000000040e0ea981 */ /* 0x000ee2000c1e1900 */
[----:B------:R-:W-:-:S05]  /*0690*/  IADD3.X R31, PT, PT, R23, UR9, R6, P0, P1 ;  /* 0x00000009171f7c10 */ /* 0x000fca00087e2406 */
[----:B------:R-:W5:Y:S02]  /*06a0*/  LDG.E.U8 R30, desc[UR4][R30.64] ;  /* 0x000000041e1e7981 */ /* 0x000f64000c1e1100 */
[----:B-----5:R-:W-:-:S13]  /*06b0*/  ISETP.NE.AND P0, PT, R30, 0x1, PT ;  /* 0x000000011e00780c */ /* 0x020fda0003f05270 */
[----:B0-----:R-:W0:Y:S02]  /*06c0*/  @!P0 LDC.64 R12, c[0x0][0x380] ;  /* 0x0000e000ff0c8b82 */ /* 0x001e240000000a00 */
[----:B0-----:R-:W-:-:S04]  /*06d0*/  @!P0 LEA R22, P1, R20, R12, 0x2 ;  /* 0x0000000c14168211 */ /* 0x001fc800078210ff */
[----:B------:R-:W-:Y:S02]  /*06e0*/  @!P0 LEA.HI.X R23, R20, R13, R23, 0x2, P1 ;  /* 0x0000000d14178211 */ /* 0x000fe400008f1417 */
[----:B--2---:R-:W-:Y:S02]  /*06f0*/  SHF.R.S32.HI R20, RZ, 0x1f, R21 ;  /* 0x0000001fff147819 */ /* 0x004fe40000011415 */
[----:B------:R-:W-:Y:S01]  /*0700*/  IADD3 R12, P6, P1, R21, UR8, R5 ;  /* 0x00000008150c7c10 */ /* 0x000fe2000f9de005 */
[----:B------:R-:W2:Y:S03]  /*0710*/  @!P0 LDG.E R22, desc[UR4][R22.64] ;  /* 0x0000000416168981 */ /* 0x000ea6000c1e1900 */
[----:B------:R-:W-:-:S05]  /*0720*/  IADD3.X R13, PT, PT, R20, UR9, R6, P6, P1 ;  /* 0x00000009140d7c10 */ /* 0x000fca000b7e2406 */
[----:B------:R-:W5:Y:S02]  /*0730*/  LDG.E.U8 R12, desc[UR4][R12.64] ;  /* 0x000000040c0c7981 */ /* 0x000f64000c1e1100 */
[----:B-----5:R-:W-:-:S13]  /*0740*/  ISETP.NE.AND P1, PT, R12, 0x1, PT ;  /* 0x000000010c00780c */ /* 0x020fda0003f25270 */
[----:B------:R-:W0:Y:S02]  /*0750*/  @!P1 LDC.64 R12, c[0x0][0x380] ;  /* 0x0000e000ff0c9b82 */ /* 0x000e240000000a00 */
[----:B0-----:R-:W-:-:S04]  /*0760*/  @!P1 LEA R12, P6, R21, R12, 0x2 ;  /* 0x0000000c150c9211 */ /* 0x001fc800078c10ff */
[----:B------:R-:W-:Y:S02]  /*0770*/  @!P1 LEA.HI.X R13, R21, R13, R20, 0x2, P6 ;  /* 0x0000000d150d9211 */ /* 0x000fe400030f1414 */
[----:B------:R-:W-:-:S03]  /*0780*/  ISETP.NE.AND P6, PT, R25, RZ, PT ;  /* 0x000000ff1900720c */ /* 0x000fc60003fc5270 */
[----:B------:R-:W5:Y:S10]  /*0790*/  @!P1 LDG.E R12, desc[UR4][R12.64] ;  /* 0x000000040c0c9981 */ /* 0x000f74000c1e1900 */
[----:B------:R-:W4:Y:S01]  /*07a0*/  @!P6 LDG.E R26, desc[UR4][R26.64] ;  /* 0x000000041a1ae981 */ /* 0x000f22000c1e1900 */
[----:B------:R-:W-:-:S02]  /*07b0*/  VIADD R9, R9, 0x8 ;  /* 0x0000000809097836 */ /* 0x000fc40000000000 */
[----:B------:R-:W-:Y:S01]  /*07c0*/  VIADD R8, R8, 0x8 ;  /* 0x0000000808087836 */ /* 0x000fe20000000000 */
[----:B----4-:R-:W-:-:S04]  /*07d0*/  @!P6 VIMNMX R3, PT, PT, R3, R26, PT ;  /* 0x0000001a0303e248 */ /* 0x010fc80003fe0100 */
[----:B------:R-:W-:-:S04]  /*07e0*/  @!P5 VIMNMX R3, PT, PT, R3, R28, PT ;  /* 0x0000001c0303d248 */ /* 0x000fc80003fe0100 */
[----:B------:R-:W-:-:S04]  /*07f0*/  @!P4 VIMNMX R3, PT, PT, R3, R18, PT ;  /* 0x000000120303c248 */ /* 0x000fc80003fe0100 */
[----:B------:R-:W-:-:S04]  /*0800*/  @!P3 VIMNMX R3, PT, PT, R3, R16, PT ;  /* 0x000000100303b248 */ /* 0x000fc80003fe0100 */
[----:B---3--:R-:W-:Y:S02]  /*0810*/  @!P2 VIMNMX R3, PT, PT, R3, R14, PT ;  /* 0x0000000e0303a248 */ /* 0x008fe40003fe0100 */
[----:B------:R-:W-:Y:S02]  /*0820*/  ISETP.NE.AND P2, PT, R9, RZ, PT ;  /* 0x000000ff0900720c */ /* 0x000fe40003f45270 */
[----:B--2---:R-:W-:-:S04]  /*0830*/  @!P0 VIMNMX R3, PT, PT, R3, R22, PT ;  /* 0x0000001603038248 */ /* 0x004fc80003fe0100 */
[----:B-----5:R-:W-:-:S07]  /*0840*/  @!P1 VIMNMX R3, PT, PT, R3, R12, PT ;  /* 0x0000000c03039248 */ /* 0x020fce0003fe0100 */
[----:B------:R-:W-:Y:S05]  /*0850*/  @P2 BRA `(.L_x_14) ;  /* 0xfffffff800842947 */ /* 0x000fea000383ffff */
.L_x_13:
[----:B------:R-:W-:Y:S05]  /*0860*/  BSYNC.RECONVERGENT B1 ;  /* 0x0000000000017941 */ /* 0x000fea0003800200 */
.L_x_12:
[----:B------:R-:W-:-:S13]  /*0870*/  LOP3.LUT P0, R9, R7, 0x7, RZ, 0xc0, !PT ;  /* 0x0000000707097812 */ /* 0x000fda000780c0ff */
[----:B------:R-:W-:Y:S05]  /*0880*/  @!P0 BRA `(.L_x_11) ;  /* 0x0000000400988947 */ /* 0x000fea0003800000 */
[----:B------:R-:W-:Y:S01]  /*0890*/  ISETP.GE.U32.AND P1, PT, R9, 0x4, PT ;  /* 0x000000040900780c */ /* 0x000fe20003f26070 */
[----:B------:R-:W-:Y:S01]  /*08a0*/  BSSY.RECONVERGENT B1, `(.L_x_15) ;  /* 0x0000034000017945 */ /* 0x000fe20003800200 */
[----:B------:R-:W-:-:S04]  /*08b0*/  LOP3.LUT R18, R7, 0x3, RZ, 0xc0, !PT ;  /* 0x0000000307127812 */ /* 0x000fc800078ec0ff */
[----:B------:R-:W-:-:S07]  /*08c0*/  ISETP.NE.AND P0, PT, R18, RZ, PT ;  /* 0x000000ff1200720c */ /* 0x000fce0003f05270 */
[----:B------:R-:W-:Y:S06]  /*08d0*/  @!P1 BRA `(.L_x_16) ;  /* 0x0000000000c09947 */ /* 0x000fec0003800000 */
[----:B------:R-:W0:Y:S01]  /*08e0*/  LDC.64 R16, c[0x0][0x398] ;  /* 0x0000e600ff107b82 */ /* 0x000e220000000a00 */
[----:B------:R-:W1:Y:S01]  /*08f0*/  LDCU.64 UR10, c[0x0][0x3b8] ;  /* 0x00007700ff0a77ac */ /* 0x000e620008000a00 */
[----:B0-----:R-:W-:-:S05]  /*0900*/  IMAD.WIDE R16, R8, 0x4, R16 ;  /* 0x0000000408107825 */ /* 0x001fca00078e0210 */
[----:B------:R-:W2:Y:S04]  /*0910*/  LDG.E R24, desc[UR4][R16.64] ;  /* 0x0000000410187981 */ /* 0x000ea8000c1e1900 */
[----:B------:R-:W3:Y:S04]  /*0920*/  LDG.E R22, desc[UR4][R16.64+0x4] ;  /* 0x0000040410167981 */ /* 0x000ee8000c1e1900 */
[----:B------:R-:W4:Y:S04]  /*0930*/  LDG.E R23, desc[UR4][R16.64+0x8] ;  /* 0x0000080410177981 */ /* 0x000f28000c1e1900 */
[----:B------:R-:W5:Y:S01]  /*0940*/  LDG.E R21, desc[UR4][R16.64+0xc] ;  /* 0x00000c0410157981 */ /* 0x000f62000c1e1900 */
[----:B--2---:R-:W-:-:S02]  /*0950*/  SHF.R.S32.HI R25, RZ, 0x1f, R24 ;  /* 0x0000001fff197819 */ /* 0x004fc40000011418 */
[--C-:B-1----:R-:W-:Y:S02]  /*0960*/  IADD3 R10, P1, P2, R24, UR10, R5.reuse ;  /* 0x0000000a180a7c10 */ /* 0x102fe4000fa3e005 */
[----:B---3--:R-:W-:Y:S02]  /*0970*/  SHF.R.S32.HI R20, RZ, 0x1f, R22 ;  /* 0x0000001fff147819 */ /* 0x008fe40000011416 */
[----:B------:R-:W-:Y:S02]  /*0980*/  IADD3.X R11, PT, PT, R25, UR11, R6, P1, P2 ;  /* 0x0000000b190b7c10 */ /* 0x000fe40008fe4406 */
[----:B------:R-:W-:Y:S02]  /*0990*/  IADD3 R14, P1, P2, R22, UR10, R5 ;  /* 0x0000000a160e7c10 */ /* 0x000fe4000fa3e005 */
[----:B----4-:R-:W-:Y:S01]  /*09a0*/  SHF.R.S32.HI R9, RZ, 0x1f, R23 ;  /* 0x0000001fff097819 */ /* 0x010fe20000011417 */
[----:B------:R0:W2:Y:S01]  /*09b0*/  LDG.E.U8 R26, desc[UR4][R10.64] ;  /* 0x000000040a1a7981 */ /* 0x0000a2000c1e1100 */
[----:B------:R-:W-:-:S02]  /*09c0*/  IADD3 R12, P3, P4, R23, UR10, R5 ;  /* 0x0000000a170c7c10 */ /* 0x000fc4000fc7e005 */
[--C-:B------:R-:W-:Y:S02]  /*09d0*/  IADD3.X R15, PT, PT, R20, UR11, R6.reuse, P1, P2 ;  /* 0x0000000b140f7c10 */ /* 0x100fe40008fe4406 */
[----:B-----5:R-:W-:Y:S02]  /*09e0*/  SHF.R.S32.HI R19, RZ, 0x1f, R21 ;  /* 0x0000001fff137819 */ /* 0x020fe40000011415 */
[----:B------:R-:W-:Y:S01]  /*09f0*/  IADD3.X R13, PT, PT, R9, UR11, R6, P3, P4 ;  /* 0x0000000b090d7c10 */ /* 0x000fe20009fe8406 */
[----:B------:R-:W3:Y:S01]  /*0a00*/  LDG.E.U8 R14, desc[UR4][R14.64] ;  /* 0x000000040e0e7981 */ /* 0x000ee2000c1e1100 */
[----:B0-----:R-:W-:-:S03]  /*0a10*/  IADD3 R10, P1, P2, R21, UR10, R5 ;  /* 0x0000000a150a7c10 */ /* 0x001fc6000fa3e005 */
[----:B------:R-:W4:Y:S01]  /*0a20*/  LDG.E.U8 R12, desc[UR4][R12.64] ;  /* 0x000000040c0c7981 */ /* 0x000f22000c1e1100 */
[----:B------:R-:W-:-:S05]  /*0a30*/  IADD3.X R11, PT, PT, R19, UR11, R6, P1, P2 ;  /* 0x0000000b130b7c10 */ /* 0x000fca0008fe4406 */
[----:B------:R-:W5:Y:S01]  /*0a40*/  LDG.E.U8 R16, desc[UR4][R10.64] ;  /* 0x000000040a107981 */ /* 0x000f62000c1e1100 */
[----:B--2---:R-:W-:Y:S02]  /*0a50*/  ISETP.NE.AND P4, PT, R26, 0x1, PT ;  /* 0x000000011a00780c */ /* 0x004fe40003f85270 */
[----:B---3--:R-:W-:Y:S02]  /*0a60*/  ISETP.NE.AND P3, PT, R14, 0x1, PT ;  /* 0x000000010e00780c */ /* 0x008fe40003f65270 */
[----:B----4-:R-:W-:Y:S02]  /*0a70*/  ISETP.NE.AND P2, PT, R12, 0x1, PT ;  /* 0x000000010c00780c */ /* 0x010fe40003f45270 */
[----:B-----5:R-:W-:-:S07]  /*0a80*/  ISETP.NE.AND P1, PT, R16, 0x1, PT ;  /* 0x000000011000780c */ /* 0x020fce0003f25270 */
[----:B------:R-:W0:Y:S08]  /*0a90*/  @!P4 LDC.64 R16, c[0x0][0x380] ;  /* 0x0000e000ff10cb82 */ /* 0x000e300000000a00 */
[----:B------:R-:W1:Y:S08]  /*0aa0*/  @!P3 LDC.64 R10, c[0x0][0x380] ;  /* 0x0000e000ff0abb82 */ /* 0x000e700000000a00 */
[----:B------:R-:W2:Y:S08]  /*0ab0*/  @!P2 LDC.64 R12, c[0x0][0x380] ;  /* 0x0000e000ff0cab82 */ /* 0x000eb00000000a00 */
[----:B------:R-:W3:Y:S01]  /*0ac0*/  @!P1 LDC.64 R14, c[0x0][0x380] ;  /* 0x0000e000ff0e9b82 */ /* 0x000ee20000000a00 */
[----:B0-----:R-:W-:-:S04]  /*0ad0*/  @!P4 LEA R16, P5, R24, R16, 0x2 ;  /* 0x000000101810c211 */ /* 0x001fc800078a10ff */
[----:B------:R-:W-:Y:S02]  /*0ae0*/  @!P4 LEA.HI.X R17, R24, R17, R25, 0x2, P5 ;  /* 0x000000111811c211 */ /* 0x000fe400028f1419 */
[----:B-1----:R-:W-:-:S03]  /*0af0*/  @!P3 LEA R10, P5, R22, R10, 0x2 ;  /* 0x0000000a160ab211 */ /* 0x002fc600078a10ff */
[----:B------:R-:W4:Y:S01]  /*0b00*/  @!P4 LDG.E R16, desc[UR4][R16.64] ;  /* 0x000000041010c981 */ /* 0x000f22000c1e1900 */
[----:B------:R-:W-:Y:S02]  /*0b10*/  @!P3 LEA.HI.X R11, R22, R11, R20, 0x2, P5 ;  /* 0x0000000b160bb211 */ /* 0x000fe400028f1414 */
[----:B--2---:R-:W-:-:S03]  /*0b20*/  @!P2 LEA R12, P6, R23, R12, 0x2 ;  /* 0x0000000c170ca211 */ /* 0x004fc600078c10ff */
[----:B------:R-:W2:Y:S01]  /*0b30*/  @!P3 LDG.E R10, desc[UR4][R10.64] ;  /* 0x000000040a0ab981 */ /* 0x000ea2000c1e1900 */
[----:B------:R-:W-:Y:S02]  /*0b40*/  @!P2 LEA.HI.X R13, R23, R13, R9, 0x2, P6 ;  /* 0x0000000d170da211 */ /* 0x000fe400030f1409 */
[----:B---3--:R-:W-:-:S03]  /*0b50*/  @!P1 LEA R14, P5, R21, R14, 0x2 ;  /* 0x0000000e150e9211 */ /* 0x008fc600078a10ff */
[----:B------:R-:W3:Y:S01]  /*0b60*/  @!P2 LDG.E R12, desc[UR4][R12.64] ;  /* 0x000000040c0ca981 */ /* 0x000ee2000c1e1900 */
[----:B------:R-:W-:-:S05]  /*0b70*/  @!P1 LEA.HI.X R15, R21, R15, R19, 0x2, P5 ;  /* 0x0000000f150f9211 */ /* 0x000fca00028f1413 */
[----:B------:R-:W5:Y:S01]  /*0b80*/  @!P1 LDG.E R14, desc[UR4][R14.64] ;  /* 0x000000040e0e9981 */ /* 0x000f62000c1e1900 */
[----:B------:R-:W-:Y:S01]  /*0b90*/  VIADD R8, R8, 0x4 ;  /* 0x0000000408087836 */ /* 0x000fe20000000000 */
[----:B----4-:R-:W-:-:S04]  /*0ba0*/  @!P4 VIMNMX R3, PT, PT, R3, R16, PT ;  /* 0x000000100303c248 */ /* 0x010fc80003fe0100 */
[----:B--2---:R-:W-:-:S04]  /*0bb0*/  @!P3 VIMNMX R3, PT, PT, R3, R10, PT ;  /* 0x0000000a0303b248 */ /* 0x004fc80003fe0100 */
[----:B---3--:R-:W-:-:S04]  /*0bc0*/  @!P2 VIMNMX R3, PT, PT, R3, R12, PT ;  /* 0x0000000c0303a248 */ /* 0x008fc80003fe0100 */
[----:B-----5:R-:W-:-:S07]  /*0bd0*/  @!P1 VIMNMX R3, PT, PT, R3, R14, PT ;  /* 0x0000000e03039248 */ /* 0x020fce0003fe0100 */
.L_x_16:
[----:B------:R-:W-:Y:S05]  /*0be0*/  BSYNC.RECONVERGENT B1 ;  /* 0x0000000000017941 */ /* 0x000fea0003800200 */
.L_x_15:
[----:B------:R-:W-:Y:S05]  /*0bf0*/  @!P0 BRA `(.L_x_11) ;  /* 0x0000000000bc8947 */ /* 0x000fea0003800000 */
[----:B------:R-:W-:Y:S01]  /*0c00*/  ISETP.NE.AND P1, PT, R18, 0x1, PT ;  /* 0x000000011200780c */ /* 0x000fe20003f25270 */
[----:B------:R-:W-:Y:S01]  /*0c10*/  BSSY.RECONVERGENT B1, `(.L_x_17) ;  /* 0x000001e000017945 */ /* 0x000fe20003800200 */
[----:B------:R-:W-:-:S04]  /*0c20*/  LOP3.LUT R7, R7, 0x1, RZ, 0xc0, !PT ;  /* 0x0000000107077812 */ /* 0x000fc800078ec0ff */
[----:B------:R-:W-:-:S07]  /*0c30*/  ISETP.NE.U32.AND P0, PT, R7, 0x1, PT ;  /* 0x000000010700780c */ /* 0x000fce0003f05070 */
[----:B------:R-:W-:Y:S06]  /*0c40*/  @!P1 BRA `(.L_x_18) ;  /* 0x0000000000689947 */ /* 0x000fec0003800000 */
[----:B------:R-:W0:Y:S01]  /*0c50*/  LDC.64 R10, c[0x0][0x398] ;  /* 0x0000e600ff0a7b82 */ /* 0x000e220000000a00 */
[----:B------:R-:W1:Y:S01]  /*0c60*/  LDCU.64 UR10, c[0x0][0x3b8] ;  /* 0x00007700ff0a77ac */ /* 0x000e620008000a00 */
[----:B0-----:R-:W-:-:S05]  /*0c70*/  IMAD.WIDE R10, R8, 0x4, R10 ;  /* 0x00000004080a7825 */ /* 0x001fca00078e020a */
[----:B------:R-:W2:Y:S04]  /*0c80*/  LDG.E R20, desc[UR4][R10.64] ;  /* 0x000000040a147981 */ /* 0x000ea8000c1e1900 */
[----:B------:R-:W3:Y:S01]  /*0c90*/  LDG.E R22, desc[UR4][R10.64+0x4] ;  /* 0x000004040a167981 */ /* 0x000ee2000c1e1900 */
[----:B--2---:R-:W-:Y:S02]  /*0ca0*/  SHF.R.S32.HI R7, RZ, 0x1f, R20 ;  /* 0x0000001fff077819 */ /* 0x004fe40000011414 */
[--C-:B-1----:R-:W-:Y:S02]  /*0cb0*/  IADD3 R16, P1, P2, R20, UR10, R5.reuse ;  /* 0x0000000a14107c10 */ /* 0x102fe4000fa3e005 */
[----:B---3--:R-:W-:Y:S02]  /*0cc0*/  SHF.R.S32.HI R9, RZ, 0x1f, R22 ;  /* 0x0000001fff097819 */ /* 0x008fe40000011416 */
[----:B------:R-:W-:-:S02]  /*0cd0*/  IADD3 R18, P3, P4, R22, UR10, R5 ;  /* 0x0000000a16127c10 */ /* 0x000fc4000fc7e005 */
[--C-:B------:R-:W-:Y:S02]  /*0ce0*/  IADD3.X R17, PT, PT, R7, UR11, R6.reuse, P1, P2 ;  /* 0x0000000b07117c10 */ /* 0x100fe40008fe4406 */
[----:B------:R-:W-:-:S03]  /*0cf0*/  IADD3.X R19, PT, PT, R9, UR11, R6, P3, P4 ;  /* 0x0000000b09137c10 */ /* 0x000fc60009fe8406 */
[----:B------:R-:W2:Y:S04]  /*0d00*/  LDG.E.U8 R16, desc[UR4][R16.64] ;  /* 0x0000000410107981 */ /* 0x000ea8000c1e1100 */
[----:B------:R-:W3:Y:S01]  /*0d10*/  LDG.E.U8 R18, desc[UR4][R18.64] ;  /* 0x0000000412127981 */ /* 0x000ee2000c1e1100 */
[----:B--2---:R-:W-:Y:S02]  /*0d20*/  ISETP.NE.AND P1, PT, R16, 0x1, PT ;  /* 0x000000011000780c */ /* 0x004fe40003f25270 */
[----:B---3--:R-:W-:-:S11]  /*0d30*/  ISETP.NE.AND P2, PT, R18, 0x1, PT ;  /* 0x000000011200780c */ /* 0x008fd60003f45270 */
[----:B------:R-:W0:Y:S08]  /*0d40*/  @!P1 LDC.64 R10, c[0x0][0x380] ;  /* 0x0000e000ff0a9b82 */ /* 0x000e300000000a00 */
[----:B------:R-:W1:Y:S01]  /*0d50*/  @!P2 LDC.64 R12, c[0x0][0x380] ;  /* 0x0000e000ff0cab82 */ /* 0x000e620000000a00 */
[----:B0-----:R-:W-:-:S04]  /*0d60*/  @!P1 LEA R14, P3, R20, R10, 0x2 ;  /* 0x0000000a140e9211 */ /* 0x001fc800078610ff */
[----:B------:R-:W-:Y:S02]  /*0d70*/  @!P1 LEA.HI.X R15, R20, R11, R7, 0x2, P3 ;  /* 0x0000000b140f9211 */ /* 0x000fe400018f1407 */
[----:B-1----:R-:W-:-:S03]  /*0d80*/  @!P2 LEA R10, P4, R22, R12, 0x2 ;  /* 0x0000000c160aa211 */ /* 0x002fc600078810ff */
[----:B------:R-:W2:Y:S01]  /*0d90*/  @!P1 LDG.E R14, desc[UR4][R14.64] ;  /* 0x000000040e0e9981 */ /* 0x000ea2000c1e1900 */
[----:B------:R-:W-:-:S05]  /*0da0*/  @!P2 LEA.HI.X R11, R22, R13, R9, 0x2, P4 ;  /* 0x0000000d160ba211 */ /* 0x000fca00020f1409 */
[----:B------:R-:W3:Y:S01]  /*0db0*/  @!P2 LDG.E R10, desc[UR4][R10.64] ;  /* 0x000000040a0aa981 */ /* 0x000ee2000c1e1900 */
[----:B------:R-:W-:Y:S01]  /*0dc0*/  VIADD R8, R8, 0x2 ;  /* 0x0000000208087836 */ /* 0x000fe20000000000 */
[----:B--2---:R-:W-:-:S04]  /*0dd0*/  @!P1 VIMNMX R3, PT, PT, R3, R14, PT ;  /* 0x0000000e03039248 */ /* 0x004fc80003fe0100 */
[----:B---3--:R-:W-:-:S07]  /*0de0*/  @!P2 VIMNMX R3, PT, PT, R3, R10, PT ;  /* 0x0000000a0303a248 */ /* 0x008fce0003fe0100 */
.L_x_18:
[----:B------:R-:W-:Y:S05]  /*0df0*/  BSYNC.RECONVERGENT B1 ;  /* 0x0000000000017941 */ /* 0x000fea0003800200 */
.L_x_17:
[----:B------:R-:W-:Y:S05]  /*0e00*/  @P0 BRA `(.L_x_11) ;  /* 0x0000000000380947 */ /* 0x000fea0003800000 */
[----:B------:R-:W0:Y:S01]  /*0e10*/  LDC.64 R10, c[0x0][0x398] ;  /* 0x0000e600ff0a7b82 */ /* 0x000e220000000a00 */
[----:B------:R-:W1:Y:S01]  /*0e20*/  LDCU.64 UR10, c[0x0][0x3b8] ;  /* 0x00007700ff0a77ac */ /* 0x000e620008000a00 */
[----:B0-----:R-:W-:-:S06]  /*0e30*/  IMAD.WIDE R8, R8, 0x4, R10 ;  /* 0x0000000408087825 */ /* 0x001fcc00078e020a */
[----:B------:R-:W1:Y:S02]  /*0e40*/  LDG.E R8, desc[UR4][R8.64] ;  /* 0x0000000408087981 */ /* 0x000e64000c1e1900 */
[----:B-1----:R-:W-:Y:S02]  /*0e50*/  IADD3 R10, P0, P1, R8, UR10, R5 ;  /* 0x0000000a080a7c10 */ /* 0x002fe4000f91e005 */
[----:B------:R-:W-:-:S04]  /*0e60*/  SHF.R.S32.HI R5, RZ, 0x1f, R8 ;  /* 0x0000001fff057819 */ /* 0x000fc80000011408 */
[----:B------:R-:W-:-:S05]  /*0e70*/  IADD3.X R11, PT, PT, R5, UR11, R6, P0, P1 ;  /* 0x0000000b050b7c10 */ /* 0x000fca00087e2406 */
[----:B------:R-:W2:Y:S02]  /*0e80*/  LDG.E.U8 R10, desc[UR4][R10.64] ;  /* 0x000000040a0a7981 */ /* 0x000ea4000c1e1100 */
[----:B--2---:R-:W-:-:S13]  /*0e90*/  ISETP.NE.AND P0, PT, R10, 0x1, PT ;  /* 0x000000010a00780c */ /* 0x004fda0003f05270 */
[----:B------:R-:W0:Y:S02]  /*0ea0*/  @!P0 LDC.64 R6, c[0x0][0x380] ;  /* 0x0000e000ff068b82 */ /* 0x000e240000000a00 */
[----:B0-----:R-:W-:-:S04]  /*0eb0*/  @!P0 LEA R6, P1, R8, R6, 0x2 ;  /* 0x0000000608068211 */ /* 0x001fc800078210ff */
[----:B------:R-:W-:-:S05]  /*0ec0*/  @!P0 LEA.HI.X R7, R8, R7, R5, 0x2, P1 ;  /* 0x0000000708078211 */ /* 0x000fca00008f1405 */
[----:B------:R-:W2:Y:S02]  /*0ed0*/  @!P0 LDG.E R6, desc[UR4][R6.64] ;  /* 0x0000000406068981 */ /* 0x000ea4000c1e1900 */
[----:B--2---:R-:W-:-:S07]  /*0ee0*/  @!P0 VIMNMX R3, PT, PT, R3, R6, PT ;  /* 0x0000000603038248 */ /* 0x004fce0003fe0100 */
.L_x_11:
[----:B------:R-:W-:Y:S05]  /*0ef0*/  BSYNC.RECONVERGENT B0 ;  /* 0x0000000000007941 */ /* 0x000fea0003800200 */
.L_x_10:
[----:B------:R-:W0:Y:S01]  /*0f00*/  LDC.64 R6, c[0x0][0x3a0] ;  /* 0x0000e800ff067b82 */ /* 0x000e220000000a00 */
[----:B------:R-:W1:Y:S01]  /*0f10*/  LDCU.64 UR6, c[0x0][0x3b0] ;  /* 0x00007600ff0677ac */ /* 0x000e620008000a00 */
[----:B0-----:R-:W-:-:S05]  /*0f20*/  IMAD.WIDE R6, R0, 0x4, R6 ;  /* 0x0000000400067825 */ /* 0x001fca00078e0206 */
[----:B------:R-:W2:Y:S04]  /*0f30*/  LDG.E R8, desc[UR4][R6.64] ;  /* 0x0000000406087981 */ /* 0x000ea8000c1e1900 */
[----:B------:R-:W2:Y:S01]  /*0f40*/  LDG.E R5, desc[UR4][R6.64+0x4] ;  /* 0x0000040406057981 */ /* 0x000ea2000c1e1900 */
[----:B------:R-:W-:Y:S01]  /*0f50*/  BSSY.RECONVERGENT B0, `(.L_x_19) ;  /* 0x00000d8000007945 */ /* 0x000fe20003800200 */
[----:B--2---:R-:W-:-:S13]  /*0f60*/  ISETP.GE.AND P0, PT, R8, R5, PT ;  /* 0x000000050800720c */ /* 0x004fda0003f06270 */
[----:B-1----:R-:W-:Y:S05]  /*0f70*/  @P0 BRA `(.L_x_20) ;  /* 0x0000000c00540947 */ /* 0x002fea0003800000 */
[C---:B------:R-:W-:Y:S01]  /*0f80*/  VIADDMNMX R7, R8.reuse, 0x1, R5, !PT ;  /* 0x0000000108077846 */ /* 0x040fe20007800105 */
[----:B------:R-:W-:Y:S04]  /*0f90*/  BSSY.RECONVERGENT B1, `(.L_x_21) ;  /* 0x000006a000017945 */ /* 0x000fe80003800200 */
[----:B------:R-:W-:Y:S02]  /*0fa0*/  IMAD.IADD R5, R7, 0x1, -R8 ;  /* 0x0000000107057824 */ /* 0x000fe400078e0a08 */
[----:B------:R-:W-:-:S03]  /*0fb0*/  IMAD.IADD R7, R8, 0x1, -R7 ;  /* 0x0000000108077824 */ /* 0x000fc600078e0a07 */
[----:B------:R-:W-:Y:S02]  /*0fc0*/  LOP3.LUT R6, R5, 0x7, RZ, 0xc0, !PT ;  /* 0x0000000705067812 */ /* 0x000fe400078ec0ff */
[----:B------:R-:W-:Y:S02]  /*0fd0*/  ISETP.GT.U32.AND P0, PT, R7, -0x8, PT ;  /* 0xfffffff80700780c */ /* 0x000fe40003f04070 */
[----:B------:R-:W-:-:S04]  /*0fe0*/  ISETP.NE.AND P1, PT, R6, RZ, PT ;  /* 0x000000ff0600720c */ /* 0x000fc80003f25270 */
[----:B------:R-:W-:-:S07]  /*0ff0*/  P2R R7, PR, RZ, 0x2 ;  /* 0x00000002ff077803 */ /* 0x000fce0000000000 */
[----:B------:R-:W-:Y:S05]  /*1000*/  @P0 BRA `(.L_x_22) ;  /* 0x0000000400880947 */ /* 0x000fea0003800000 */
[----:B------:R-:W0:Y:S01]  /*1010*/  LDC.64 R12, c[0x0][0x3a8] ;  /* 0x0000ea00ff0c7b82 */ /* 0x000e220000000a00 */
[----:B------:R-:W-:-:S05]  /*1020*/  LOP3.LUT R9, R5, 0xfffffff8, RZ, 0xc0, !PT ;  /* 0xfffffff805097812 */ /* 0x000fca00078ec0ff */
[----:B------:R-:W-:Y:S01]  /*1030*/  IMAD.MOV R9, RZ, RZ, -R9 ;  /* 0x000000ffff097224 */ /* 0x000fe200078e0a09 */
[----:B0-----:R-:W-:-:S05]  /*1040*/  IADD3 R12, P0, PT, R12, 0x10, RZ ;  /* 0x000000100c0c7810 */ /* 0x001fca0007f1e0ff */
[----:B------:R-:W-:-:S08]  /*1050*/  IMAD.X R13, RZ, RZ, R13, P0 ;  /* 0x000000ffff0d7224 */ /* 0x000fd000000e060d */
.L_x_23:
[----:B------:R-:W-:-:S05]  /*1060*/  IMAD.WIDE R14, R8, 0x4, R12 ;  /* 0x00000004080e7825 */ /* 0x000fca00078e020c */
[----:B------:R-:W2:Y:S04]  /*1070*/  LDG.E R19, desc[UR4][R14.64+-0x10] ;  /* 0xfffff0040e137981 */ /* 0x000ea8000c1e1900 */
[----:B------:R-:W3:Y:S04]  /*1080*/  LDG.E R23, desc[UR4][R14.64+-0xc] ;  /* 0xfffff4040e177981 */ /* 0x000ee8000c1e1900 */
[----:B------:R-:W4:Y:S04]  /*1090*/  LDG.E R21, desc[UR4][R14.64+-0x8] ;  /* 0xfffff8040e157981 */ /* 0x000f28000c1e1900 */
[----:B------:R-:W5:Y:S01]  /*10a0*/  LDG.E R20, desc[UR4][R14.64+-0x4] ;  /* 0xfffffc040e147981 */ /* 0x000f62000c1e1900 */
[----:B--2---:R-:W-:-:S02]  /*10b0*/  SHF.R.S32.HI R18, RZ, 0x1f, R19 ;  /* 0x0000001fff127819 */ /* 0x004fc40000011413 */
[----:B------:R-:W-:-:S04]  /*10c0*/  IADD3 R10, P0, P1, R19, UR6, R2 ;  /* 0x00000006130a7c10 */ /* 0x000fc8000f91e002 */
[----:B------:R-:W-:-:S05]  /*10d0*/  IADD3.X R11, PT, PT, R18, UR7, R4, P0, P1 ;  /* 0x00000007120b7c10 */ /* 0x000fca00087e2404 */
[----:B------:R0:W2:Y:S01]  /*10e0*/  LDG.E.U8 R16, desc[UR4][R10.64] ;  /* 0x000000040a107981 */ /* 0x0000a2000c1e1100 */
[----:B---3--:R-:W-:Y:S02]  /*10f0*/  SHF.R.S32.HI R24, RZ, 0x1f, R23 ;  /* 0x0000001fff187819 */ /* 0x008fe40000011417 */
[----:B0-----:R-:W-:-:S04]  /*1100*/  IADD3 R10, P0, P1, R23, UR6, R2 ;  /* 0x00000006170a7c10 */ /* 0x001fc8000f91e002 */
[----:B------:R-:W-:-:S05]  /*1110*/  IADD3.X R11, PT, PT, R24, UR7, R4, P0, P1 ;  /* 0x00000007180b7c10 */ /* 0x000fca00087e2404 */
[----:B------:R5:W3:Y:S04]  /*1120*/  LDG.E.U8 R25, desc[UR4][R10.64] ;  /* 0x000000040a197981 */ /* 0x000ae8000c1e1100 */
[----:B------:R-:W3:Y:S01]  /*1130*/  LDG.E R10, desc[UR4][R14.64] ;  /* 0x000000040e0a7981 */ /* 0x000ee2000c1e1900 */
[----:B----4-:R-:W-:Y:S02]  /*1140*/  SHF.R.S32.HI R22, RZ, 0x1f, R21 ;  /* 0x0000001fff167819 */ /* 0x010fe40000011415 */
[----:B------:R-:W-:-:S04]  /*1150*/  IADD3 R26, P0, P1, R21, UR6, R2 ;  /* 0x00000006151a7c10 */ /* 0x000fc8000f91e002 */
[----:B------:R-:W-:Y:S02]  /*1160*/  IADD3.X R27, PT, PT, R22, UR7, R4, P0, P1 ;  /* 0x00000007161b7c10 */ /* 0x000fe400087e2404 */
[----:B-----5:R-:W-:Y:S02]  /*1170*/  SHF.R.S32.HI R11, RZ, 0x1f, R20 ;  /* 0x0000001fff0b7819 */ /* 0x020fe40000011414 */
[----:B--2---:R-:W-:-:S13]  /*1180*/  ISETP.NE.AND P4, PT, R16, 0x1, PT ;  /* 0x000000011000780c */ /* 0x004fda0003f85270 */
[----:B------:R-:W0:Y:S01]  /*1190*/  @!P4 LDC.64 R16, c[0x0][0x380] ;  /* 0x0000e000ff10cb82 */ /* 0x000e220000000a00 */
[----:B---3--:R-:W-:Y:S02]  /*11a0*/  ISETP.NE.AND P2, PT, R25, 0x1, PT ;  /* 0x000000011900780c */ /* 0x008fe40003f45270 */
[----:B------:R1:W2:Y:S02]  /*11b0*/  LDG.E.U8 R25, desc[UR4][R26.64] ;  /* 0x000000041a197981 */ /* 0x0002a4000c1e1100 */
[----:B-1----:R-:W-:-:S04]  /*11c0*/  IADD3 R26, P0, P1, R20, UR6, R2 ;  /* 0x00000006141a7c10 */ /* 0x002fc8000f91e002 */
[----:B------:R-:W-:Y:S02]  /*11d0*/  IADD3.X R27, PT, PT, R11, UR7, R4, P0, P1 ;  /* 0x000000070b1b7c10 */ /* 0x000fe400087e2404 */
[----:B0-----:R-:W-:-:S03]  /*11e0*/  @!P4 LEA R16, P0, R19, R16, 0x2 ;  /* 0x000000101310c211 */ /* 0x001fc600078010ff */
[----:B------:R-:W3:Y:S01]  /*11f0*/  LDG.E.U8 R26, desc[UR4][R26.64] ;  /* 0x000000041a1a7981 */ /* 0x000ee2000c1e1100 */
[----:B------:R-:W-:Y:S02]  /*1200*/  @!P4 LEA.HI.X R17, R19, R17, R18, 0x2, P0 ;  /* 0x000000111311c211 */ /* 0x000fe400000f1412 */
[----:B------:R-:W0:Y:S02]  /*1210*/  @!P2 LDC.64 R18, c[0x0][0x380] ;  /* 0x0000e000ff12ab82 */ /* 0x000e240000000a00 */
[----:B0-----:R-:W-:-:S04]  /*1220*/  @!P2 LEA R28, P0, R23, R18, 0x2 ;  /* 0x00000012171ca211 */ /* 0x001fc800078010ff */
[----:B------:R-:W-:Y:S02]  /*1230*/  @!P2 LEA.HI.X R29, R23, R19, R24, 0x2, P0 ;  /* 0x00000013171da211 */ /* 0x000fe400000f1418 */
[----:B------:R-:W-:Y:S01]  /*1240*/  SHF.R.S32.HI R23, RZ, 0x1f, R10 ;  /* 0x0000001fff177819 */ /* 0x000fe2000001140a */
[----:B------:R-:W4:Y:S01]  /*1250*/  LDG.E R24, desc[UR4][R14.64+0x4] ;  /* 0x000004040e187981 */ /* 0x000f22000c1e1900 */
[----:B------:R-:W-:-:S03]  /*1260*/  IADD3 R18, P0, P1, R10, UR6, R2 ;  /* 0x000000060a127c10 */ /* 0x000fc6000f91e002 */
[----:B------:R-:W5:Y:S01]  /*1270*/  @!P2 LDG.E R28, desc[UR4][R28.64] ;  /* 0x000000041c1ca981 */ /* 0x000f62000c1e1900 */
[----:B------:R-:W-:-:S05]  /*1280*/  IADD3.X R19, PT, PT, R23, UR7, R4, P0, P1 ;  /* 0x0000000717137c10 */ /* 0x000fca00087e2404 */
[----:B------:R0:W4:Y:S01]  /*1290*/  LDG.E.U8 R27, desc[UR4][R18.64] ;  /* 0x00000004121b7981 */ /* 0x000122000c1e1100 */
[----:B--2---:R-:W-:-:S13]  /*12a0*/  ISETP.NE.AND P1, PT, R25, 0x1, PT ;  /* 0x000000011900780c */ /* 0x004fda0003f25270 */
[----:B0-----:R-:W0:Y:S01]  /*12b0*/  @!P1 LDC.64 R18, c[0x0][0x380] ;  /* 0x0000e000ff129b82 */ /* 0x001e220000000a00 */
[----:B---3--:R-:W-:Y:S02]  /*12c0*/  ISETP.NE.AND P0, PT, R26, 0x1, PT ;  /* 0x000000011a00780c */ /* 0x008fe40003f05270 */
[----:B0-----:R-:W-:-:S04]  /*12d0*/  @!P1 LEA R30, P3, R21, R18, 0x2 ;  /* 0x00000012151e9211 */ /* 0x001fc800078610ff */
[----:B------:R-:W-:-:S07]  /*12e0*/  @!P1 LEA.HI.X R31, R21, R19, R22, 0x2, P3 ;  /* 0x00000013151f9211 */ /* 0x000fce00018f1416 */
[----:B------:R-:W0:Y:S01]  /*12f0*/  @!P0 LDC.64 R18, c[0x0][0x380] ;  /* 0x0000e000ff128b82 */ /* 0x000e220000000a00 */
[----:B------:R-:W2:Y:S01]  /*1300*/  @!P1 LDG.E R30, desc[UR4][R30.64] ;  /* 0x000000041e1e9981 */ /* 0x000ea2000c1e1900 */
[----:B----4-:R-:W-:Y:S02]  /*1310*/  ISETP.NE.AND P3, PT, R27, 0x1, PT ;  /* 0x000000011b00780c */ /* 0x010fe40003f65270 */
[----:B0-----:R-:W-:-:S04]  /*1320*/  @!P0 LEA R26, P5, R20, R18, 0x2 ;  /* 0x00000012141a8211 */ /* 0x001fc800078a10ff */
[----:B------:R-:W-:Y:S02]  /*1330*/  @!P0 LEA.HI.X R27, R20, R19, R11, 0x2, P5 ;  /* 0x00000013141b8211 */ /* 0x000fe400028f140b */
[----:B------:R0:W3:Y:S05]  /*1340*/  @!P4 LDG.E R11, desc[UR4][R16.64] ;  /* 0x00000004100bc981 */ /* 0x0000ea000c1e1900 */
[----:B------:R-:W1:Y:S01]  /*1350*/  @!P3 LDC.64 R18, c[0x0][0x380] ;  /* 0x0000e000ff12bb82 */ /* 0x000e620000000a00 */
[----:B------:R-:W-:Y:S01]  /*1360*/  SHF.R.S32.HI R20, RZ, 0x1f, R24 ;  /* 0x0000001fff147819 */ /* 0x000fe20000011418 */
[----:B------:R-:W4:Y:S04]  /*1370*/  @!P0 LDG.E R26, desc[UR4][R26.64] ;  /* 0x000000041a1a8981 */ /* 0x000f28000c1e1900 */
[----:B------:R-:W0:Y:S04]  /*1380*/  LDG.E R16, desc[UR4][R14.64+0x8] ;  /* 0x000008040e107981 */ /* 0x000e28000c1e1900 */
[----:B------:R-:W5:Y:S01]  /*1390*/  LDG.E R14, desc[UR4][R14.64+0xc] ;  /* 0x00000c040e0e7981 */ /* 0x000f62000c1e1900 */
[----:B-1----:R-:W-:-:S04]  /*13a0*/  @!P3 LEA R18, P5, R10, R18, 0x2 ;  /* 0x000000120a12b211 */ /* 0x002fc800078a10ff */
[----:B------:R-:W-:Y:S02]  /*13b0*/  @!P3 LEA.HI.X R19, R10, R19, R23, 0x2, P5 ;  /* 0x000000130a13b211 */ /* 0x000fe400028f1417 */
[----:B------:R-:W-:-:S03]  /*13c0*/  IADD3 R22, P5, P6, R24, UR6, R2 ;  /* 0x0000000618167c10 */ /* 0x000fc6000febe002 */
[----:B------:R-:W4:Y:S01]  /*13d0*/  @!P3 LDG.E R18, desc[UR4][R18.64] ;  /* 0x000000041212b981 */ /* 0x000f22000c1e1900 */
[----:B------:R-:W-:-:S05]  /*13e0*/  IADD3.X R23, PT, PT, R20, UR7, R4, P5, P6 ;  /* 0x0000000714177c10 */ /* 0x000fca000afec404 */
[----:B------:R1:W2:Y:S01]  /*13f0*/  LDG.E.U8 R10, desc[UR4][R22.64] ;  /* 0x00000004160a7981 */ /* 0x0002a2000c1e1100 */
[----:B0-----:R-:W-:Y:S02]  /*1400*/  SHF.R.S32.HI R17, RZ, 0x1f, R16 ;  /* 0x0000001fff117819 */ /* 0x001fe40000011410 */
[----:B-1----:R-:W-:-:S04]  /*1410*/  IADD3 R22, P5, P6, R16, UR6, R2 ;  /* 0x0000000610167c10 */ /* 0x002fc8000febe002 */
[----:B------:R-:W-:-:S05]  /*1420*/  IADD3.X R23, PT, PT, R17, UR7, R4, P5, P6 ;  /* 0x0000000711177c10 */ /* 0x000fca000afec404 */
[----:B------:R-:W4:Y:S01]  /*1430*/  LDG.E.U8 R22, desc[UR4][R22.64] ;  /* 0x0000000416167981 */ /* 0x000f22000c1e1100 */
[----:B---3--:R-:W-:Y:S02]  /*1440*/  @!P4 VIMNMX R3, PT, PT, R3, R11, PT ;  /* 0x0000000b0303c248 */ /* 0x008fe40003fe0100 */
[----:B-----5:R-:W-:Y:S02]  /*1450*/  SHF.R.S32.HI R15, RZ, 0x1f, R14 ;  /* 0x0000001fff0f7819 */ /* 0x020fe4000001140e */
[----:B--2---:R-:W-:Y:S02]  /*1460*/  ISETP.NE.AND P4, PT, R10, 0x1, PT ;  /* 0x000000010a00780c */ /* 0x004fe40003f85270 */
[----:B------:R-:W-:-:S04]  /*1470*/  IADD3 R10, P5, P6, R14, UR6, R2 ;  /* 0x000000060e0a7c10 */ /* 0x000fc8000febe002 */
[----:B------:R-:W-:-:S05]  /*1480*/  IADD3.X R11, PT, PT, R15, UR7, R4, P5, P6 ;  /* 0x000000070f0b7c10 */ /* 0x000fca000afec404 */
[----:B------:R0:W2:Y:S02]  /*1490*/  LDG.E.U8 R21, desc[UR4][R10.64] ;  /* 0x000000040a157981 */ /* 0x0000a4000c1e1100 */
[----:B0-----:R-:W0:Y:S01]  /*14a0*/  @!P4 LDC.64 R10, c[0x0][0x380] ;  /* 0x0000e000ff0acb82 */ /* 0x001e220000000a00 */
[----:B------:R-:W-:Y:S02]  /*14b0*/  @!P2 VIMNMX R3, PT, PT, R3, R28, PT ;  /* 0x0000001c0303a248 */ /* 0x000fe40003fe0100 */
[----:B----4-:R-:W-:Y:S02]  /*14c0*/  ISETP.NE.AND P2, PT, R22, 0x1, PT ;  /* 0x000000011600780c */ /* 0x010fe40003f45270 */
[----:B0-----:R-:W-:-:S04]  /*14d0*/  @!P4 LEA R22, P5, R24, R10, 0x2 ;  /* 0x0000000a1816c211 */ /* 0x001fc800078a10ff */
[----:B------:R-:W-:-:S05]  /*14e0*/  @!P4 LEA.HI.X R23, R24, R11, R20, 0x2, P5 ;  /* 0x0000000b1817c211 */ /* 0x000fca00028f1414 */
[----:B------:R-:W3:Y:S02]  /*14f0*/  @!P4 LDG.E R22, desc[UR4][R22.64] ;  /* 0x000000041616c981 */ /* 0x000ee4000c1e1900 */
[----:B------:R-:W0:Y:S02]  /*1500*/  @!P2 LDC.64 R10, c[0x0][0x380] ;  /* 0x0000e000ff0aab82 */ /* 0x000e240000000a00 */
[----:B0-----:R-:W-:-:S04]  /*1510*/  @!P2 LEA R24, P5, R16, R10, 0x2 ;  /* 0x0000000a1018a211 */ /* 0x001fc800078a10ff */
[----:B------:R-:W-:Y:S02]  /*1520*/  @!P2 LEA.HI.X R25, R16, R11, R17, 0x2, P5 ;  /* 0x0000000b1019a211 */ /* 0x000fe400028f1411 */
[----:B--2---:R-:W-:-:S03]  /*1530*/  ISETP.NE.AND P5, PT, R21, 0x1, PT ;  /* 0x000000011500780c */ /* 0x004fc60003fa5270 */
[----:B------:R-:W2:Y:S10]  /*1540*/  @!P2 LDG.E R24, desc[UR4][R24.64] ;  /* 0x000000041818a981 */ /* 0x000eb4000c1e1900 */
[----:B------:R-:W0:Y:S02]  /*1550*/  @!P5 LDC.64 R10, c[0x0][0x380] ;  /* 0x0000e000ff0adb82 */ /* 0x000e240000000a00 */
[----:B0-----:R-:W-:-:S04]  /*1560*/  @!P5 LEA R10, P6, R14, R10, 0x2 ;  /* 0x0000000a0e0ad211 */ /* 0x001fc800078c10ff */
[----:B------:R-:W-:-:S05]  /*1570*/  @!P5 LEA.HI.X R11, R14, R11, R15, 0x2, P6 ;  /* 0x0000000b0e0bd211 */ /* 0x000fca00030f140f */
[----:B------:R-:W4:Y:S01]  /*1580*/  @!P5 LDG.E R10, desc[UR4][R10.64] ;  /* 0x000000040a0ad981 */ /* 0x000f22000c1e1900 */
[----:B------:R-:W-:Y:S01]  /*1590*/  @!P1 VIMNMX R3, PT, PT, R3, R30, PT ;  /* 0x0000001e03039248 */ /* 0x000fe20003fe0100 */
[----:B------:R-:W-:-:S03]  /*15a0*/  VIADD R9, R9, 0x8 ;  /* 0x0000000809097836 */ /* 0x000fc60000000000 */
[----:B------:R-:W-:Y:S02]  /*15b0*/  @!P0 VIMNMX R3, PT, PT, R3, R26, PT ;  /* 0x0000001a03038248 */ /* 0x000fe40003fe0100 */
[----:B------:R-:W-:Y:S02]  /*15c0*/  ISETP.NE.AND P0, PT, R9, RZ, PT ;  /* 0x000000ff0900720c */ /* 0x000fe40003f05270 */
[----:B------:R-:W-:Y:S01]  /*15d0*/  @!P3 VIMNMX R3, PT, PT, R3, R18, PT ;  /* 0x000000120303b248 */ /* 0x000fe20003fe0100 */
[----:B------:R-:W-:-:S03]  /*15e0*/  VIADD R8, R8, 0x8 ;  /* 0x0000000808087836 */ /* 0x000fc60000000000 */
[----:B---3--:R-:W-:-:S04]  /*15f0*/  @!P4 VIMNMX R3, PT, PT, R3, R22, PT ;  /* 0x000000160303c248 */ /* 0x008fc80003fe0100 */
[----:B--2---:R-:W-:-:S04]  /*1600*/  @!P2 VIMNMX R3, PT, PT, R3, R24, PT ;  /* 0x000000180303a248 */ /* 0x004fc80003fe0100 */
[----:B----4-:R-:W-:Y:S01]  /*1610*/  @!P5 VIMNMX R3, PT, PT, R3, R10, PT ;  /* 0x0000000a0303d248 */ /* 0x010fe20003fe0100 */
[----:B------:R-:W-:Y:S06]  /*1620*/  @P0 BRA `(.L_x_23) ;  /* 0xfffffff8008c0947 */ /* 0x000fec000383ffff */
.L_x_22:
[----:B------:R-:W-:Y:S05]  /*1630*/  BSYNC.RECONVERGENT B1 ;  /* 0x0000000000017941 */ /* 0x000fea0003800200 */
.L_x_21:
[----:B------:R-:W-:-:S13]  /*1640*/  ISETP.NE.AND P0, PT, R7, RZ, PT ;  /* 0x000000ff0700720c */ /* 0x000fda0003f05270 */
        /* <DEDUP_REMOVED lines=14> */
[----:B-1----:R-:W-:Y:S02]  /*1730*/  IADD3 R10, P1, P2, R22, UR8, R2 ;  /* 0x00000008160a7c10 */ /* 0x002fe4000fa3e002 */
[----:B---3--:R-:W-:Y:S02]  /*1740*/  SHF.R.S32.HI R9, RZ, 0x1f, R19 ;  /* 0x0000001fff097819 */ /* 0x008fe40000011413 */
[----:B------:R-:W-:Y:S02]  /*1750*/  IADD3.X R11, PT, PT, R23, UR9, R4, P1, P2 ;  /* 0x00000009170b7c10 */ /* 0x000fe40008fe4404 */
[----:B------:R-:W-:Y:S02]  /*1760*/  IADD3 R14, P1, P2, R19, UR8, R2 ;  /* 0x00000008130e7c10 */ /* 0x000fe4000fa3e002 */
[----:B----4-:R-:W-:Y:S01]  /*1770*/  SHF.R.S32.HI R6, RZ, 0x1f, R20 ;  /* 0x0000001fff067819 */ /* 0x010fe20000011414 */
[----:B------:R0:W2:Y:S01]  /*1780*/  LDG.E.U8 R24, desc[UR4][R10.64] ;  /* 0x000000040a187981 */ /* 0x0000a2000c1e1100 */
[----:B------:R-:W-:-:S02]  /*1790*/  IADD3 R12, P3, P4, R20, UR8, R2 ;  /* 0x00000008140c7c10 */ /* 0x000fc4000fc7e002 */
[----:B------:R-:W-:Y:S02]  /*17a0*/  IADD3.X R15, PT, PT, R9, UR9, R4, P1, P2 ;  /* 0x00000009090f7c10 */ /* 0x000fe40008fe4404 */
        /* <DEDUP_REMOVED lines=32> */
.L_x_25:
[----:B------:R-:W-:Y:S05]  /*19b0*/  BSYNC.RECONVERGENT B1 ;  /* 0x0000000000017941 */ /* 0x000fea0003800200 */
.L_x_24:
        /* <DEDUP_REMOVED lines=32> */
.L_x_27:
[----:B------:R-:W-:Y:S05]  /*1bc0*/  BSYNC.RECONVERGENT B1 ;  /* 0x0000000000017941 */ /* 0x000fea0003800200 */
.L_x_26:
        /* <DEDUP_REMOVED lines=10> */
[----:B------:R-:W-:Y:S05]  /*1c70*/  @P0 BRA `(.L_x_20) ;  /* 0x0000000000140947 */ /* 0x000fea0003800000 */
[----:B------:R-:W0:Y:S02]  /*1c80*/  LDCU.64 UR8, c[0x0][0x380] ;  /* 0x00007000ff0877ac */ /* 0x000e240008000a00 */
[----:B0-----:R-:W-:-:S04]  /*1c90*/  LEA R4, P0, R9, UR8, 0x2 ;  /* 0x0000000809047c11 */ /* 0x001fc8000f8010ff */
[----:B------:R-:W-:-:S05]  /*1ca0*/  LEA.HI.X R5, R9, UR9, R2, 0x2, P0 ;  /* 0x0000000909057c11 */ /* 0x000fca00080f1402 */
[----:B------:R-:W2:Y:S02]  /*1cb0*/  LDG.E R4, desc[UR4][R4.64] ;  /* 0x0000000404047981 */ /* 0x000ea4000c1e1900 */
[----:B--2---:R-:W-:-:S07]  /*1cc0*/  VIMNMX R3, PT, PT, R3, R4, PT ;  /* 0x0000000403037248 */ /* 0x004fce0003fe0100 */
.L_x_20:
[----:B------:R-:W-:Y:S05]  /*1cd0*/  BSYNC.RECONVERGENT B0 ;  /* 0x0000000000007941 */ /* 0x000fea0003800200 */
.L_x_19:
[----:B------:R-:W0:Y:S02]  /*1ce0*/  LDC.64 R4, c[0x0][0x388] ;  /* 0x0000e200ff047b82 */ /* 0x000e240000000a00 */
[----:B0-----:R-:W-:-:S05]  /*1cf0*/  IMAD.WIDE R4, R0, 0x4, R4 ;  /* 0x0000000400047825 */ /* 0x001fca00078e0204 */
[----:B------:R-:W-:Y:S01]  /*1d00*/  STG.E desc[UR4][R4.64], R3 ;  /* 0x0000000304007986 */ /* 0x000fe2000c101904 */
[----:B------:R-:W-:Y:S05]  /*1d10*/  EXIT ;  /* 0x000000000000794d */ /* 0x000fea0003800000 */
.L_x_28:
        /* <DEDUP_REMOVED lines=14> */
.L_x_31:


//--------------------- .nv.shared.reserved.0     --------------------------
	.section	.nv.shared.reserved.0,"aw",@nobits
	.weak		__nv_reservedSMEM_offset_0_alias
	.size		__nv_reservedSMEM_offset_0_alias, 0, 64
	.other		__nv_reservedSMEM_offset_0_alias,@"STO_CUDA_RESERVED_SHARED STV_DEFAULT"
__nv_reservedSMEM_offset_0_alias:
	.zero		0
	.zero		64


//--------------------- .nv.constant0._Z11scc_scatterPiPKiS1_S1_S1_PbS2_iiS_S_iS_i --------------------------
	.section	.nv.constant0._Z11scc_scatterPiPKiS1_S1_S1_PbS2_iiS_S_iS_i,"a",@progbits
	.sectionflags	@""
	.align	4
.nv.constant0._Z11scc_scatterPiPKiS1_S1_S1_PbS2_iiS_S_iS_i:
	.zero		996


//--------------------- .nv.constant0._Z9scc_applyPiPKiS_S1_iS_i --------------------------
	.section	.nv.constant0._Z9scc_applyPiPKiS_S1_iS_i,"a",@progbits
	.sectionflags	@""
	.align	4
.nv.constant0._Z9scc_applyPiPKiS_S1_iS_i:
	.zero		948


//--------------------- .nv.constant0._Z10scc_gatherPiS_PKiS1_S1_S1_PbS2_iiS_iS_i --------------------------
	.section	.nv.constant0._Z10scc_gatherPiS_PKiS1_S1_S1_PbS2_iiS_iS_i,"a",@progbits
	.sectionflags	@""
	.align	4
.nv.constant0._Z10scc_gatherPiS_PKiS1_S1_S1_PbS2_iiS_iS_i:
	.zero		996


//--------------------- SYMBOLS --------------------------

	.type		.nv.reservedSmem.offset0,@object
	.size		.nv.reservedSmem.offset0,0x4
